// auto-generated by cutlass_sweep.epilogue — config: {"arch": "sm_100", "cluster_m": 2, "cluster_n": 1, "dtype": "e4m3", "fusion": "sigmoid", "tile_k": 64, "tile_m": 128, "tile_n": 128}
#include "cutlass/cutlass.h"
#include "cutlass/gemm/collective/collective_builder.hpp"
#include "cutlass/gemm/device/gemm_universal_adapter.h"
#include "cutlass/gemm/kernel/gemm_universal.hpp"
#include "cutlass/epilogue/collective/collective_builder.hpp"
#include "cutlass/epilogue/fusion/operations.hpp"
#include "cutlass/epilogue/thread/activation.h"

using Elem = cutlass::float_e4m3_t;
using Acc  = float;
using TileShape    = cute::Shape<cute::_128, cute::_128, cute::_64>;
using ClusterShape = cute::Shape<cute::_2, cute::_1, cute::_1>;
using FusionOp     = cutlass::epilogue::fusion::LinCombEltAct<cutlass::epilogue::thread::Sigmoid, Elem, Acc>;

using CollectiveEpilogue = typename cutlass::epilogue::collective::CollectiveBuilder<
    cutlass::arch::Sm100, cutlass::arch::OpClassTensorOp,
    TileShape, ClusterShape,
    cutlass::epilogue::collective::EpilogueTileAuto,
    Acc, Acc,
    Elem, cutlass::layout::RowMajor, 128 / cutlass::sizeof_bits<Elem>::value,
    Elem, cutlass::layout::RowMajor, 128 / cutlass::sizeof_bits<Elem>::value,
    cutlass::epilogue::collective::EpilogueScheduleAuto,
    FusionOp
  >::CollectiveOp;

using CollectiveMainloop = typename cutlass::gemm::collective::CollectiveBuilder<
    cutlass::arch::Sm100, cutlass::arch::OpClassTensorOp,
    Elem, cutlass::layout::RowMajor, 128 / cutlass::sizeof_bits<Elem>::value,
    Elem, cutlass::layout::ColumnMajor, 128 / cutlass::sizeof_bits<Elem>::value,
    Acc,
    TileShape, ClusterShape,
    cutlass::gemm::collective::StageCountAutoCarveout<
        static_cast<int>(sizeof(typename CollectiveEpilogue::SharedStorage))>,
    cutlass::gemm::collective::KernelScheduleAuto
  >::CollectiveOp;

using GemmKernel = cutlass::gemm::kernel::GemmUniversal<
    cute::Shape<int,int,int,int>, CollectiveMainloop, CollectiveEpilogue>;
using Gemm = cutlass::gemm::device::GemmUniversalAdapter<GemmKernel>;

auto* _anchor = &cutlass::device_kernel<GemmKernel>;


// ===== COMPILED SASS (sm_100a) =====

	.target	sm_100a

	.elftype	@"ET_EXEC"


//--------------------- .note.nv.tkinfo           --------------------------
	.section	.note.nv.tkinfo,"",@"SHT_NOTE"
	.sectionflags	@"SHF_NOTE_NV_TKINFO"
	.tkinfo
        /*0018*/ 	.word	0x00000002
        /*0030*/ 	.string	""
        /*0030*/ 	.string	"ptxas"
        /*0030*/ 	.string	"Cuda compilation tools, release 13.0, V13.0.88"
        /*0030*/ 	.string	"Build cuda_13.0.r13.0/compiler.36424714_0"
        /*0030*/ 	.string	"-arch sm_100a -m 64 "



//--------------------- .note.nv.cuinfo           --------------------------
	.section	.note.nv.cuinfo,"",@"SHT_NOTE"
	.sectionflags	@"SHF_NOTE_NV_CUINFO"
        /*0018*/ 	.short	0x0002
        /*001a*/ 	.short	0x0064
        /*001c*/ 	.short	0x0082
	.zero		2


//--------------------- .nv.info                  --------------------------
	.section	.nv.info,"",@"SHT_CUDA_INFO"
	.align	4


	//----- nvinfo : EIATTR_REGCOUNT
	.align		4
        /*0000*/ 	.byte	0x04, 0x2f
        /*0002*/ 	.short	(.L_19 - .L_18)
	.align		4
.L_18:
        /*0004*/ 	.word	index@(_ZN7cutlass13device_kernelINS_4gemm6kernel13GemmUniversalIN4cute5tupleIJiiiiEEENS1_10collective13CollectiveMmaINS1_35MainloopSm100TmaUmmaWarpSpecializedILi26ELi2ELi4ENS5_IJNS4_1CILi2EEENSA_ILi1EEESC_EEEEENS5_IJNSA_ILi128EEESF_NSA_ILi64EEEEEENS_12float_e4m3_tENS5_IJlSC_lEEESI_SJ_NS4_8TiledMMAINS4_8MMA_AtomIJNS4_10MMA_TraitsINS4_25SM100_MMA_F8F6F4_2x1SM_SSEJSI_SI_fSF_SF_NS4_17integral_constantINS4_4UMMA5MajorELSQ_0EEESR_NSO_INSP_7ScaleInELSS_0EEEST_EEEEEENS4_6LayoutINS5_IJSC_SC_SC_EEENS5_IJNSA_ILi0EEESY_SY_EEEEENS5_IJNS4_10UnderscoreES11_S11_EEEEENS4_18SM100_TMA_2SM_LOADENS4_14ComposedLayoutINS4_7SwizzleILi2ELi4ELi3EEENS4_18smem_ptr_flag_bitsILi8EEENSW_INS5_IJNSA_ILi8EEESG_EEENS5_IJSG_SC_EEEEEEEvNS4_8identityES14_S1E_vS1F_EENS_8epilogue10collective18CollectiveEpilogueINS1H_23Sm100TmaWarpSpecializedILi2ELi2ELi32ELb0ELb0EEEJNS5_IJSG_SF_SG_EEENS5_IJNSW_ISG_SC_EENSW_INS5_IJNSA_ILi32EEESB_EEENS5_IJSC_SG_EEEEEEEESI_SJ_SI_SJ_NS1H_6fusion15FusionCallbacksIS1L_NS1T_13LinCombEltActINS1H_6thread7SigmoidESI_fSI_fLNS_15FloatRoundStyleE2EEES1M_S1S_JEEENS4_5SM1004TMEM4LOAD26SM100_TMEM_LOAD_32dp32b32xENS4_13SM90_TMA_LOADENS15_INS16_ILi1ELi4ELi3EEES19_NSW_INS5_IJS1A_S1O_EEENS5_IJS1O_SC_EEEEEEENS4_39AutoVectorizingCopyWithAssumedAlignmentILi128EEENS4_14SM90_TMA_STOREES2A_S2C_S2C_EEEvvEEEEvNT_6ParamsE)
        /*0008*/ 	.word	0x0000007a


	//----- nvinfo : EIATTR_FRAME_SIZE
	.align		4
.L_19:
        /*000c*/ 	.byte	0x04, 0x11
        /*000e*/ 	.short	(.L_21 - .L_20)
	.align		4
.L_20:
        /*0010*/ 	.word	index@($__internal_3_$__cuda_sm20_rcp_rn_f32_slowpath)
        /*0014*/ 	.word	0x00000000


	//----- nvinfo : EIATTR_FRAME_SIZE
	.align		4
.L_21:
        /*0018*/ 	.byte	0x04, 0x11
        /*001a*/ 	.short	(.L_23 - .L_22)
	.align		4
.L_22:
        /*001c*/ 	.word	index@($__internal_2_$__cuda_sm10x_tcgen05_guardrail_trap_unallocated_columns_being_dealloced)
        /*0020*/ 	.word	0x00000000


	//----- nvinfo : EIATTR_FRAME_SIZE
	.align		4
.L_23:
        /*0024*/ 	.byte	0x04, 0x11
        /*0026*/ 	.short	(.L_25 - .L_24)
	.align		4
.L_24:
        /*0028*/ 	.word	index@($__internal_1_$__cuda_sm10x_tcgen05_guardrail_trap_phase_invalid_during_alloc)
        /*002c*/ 	.word	0x00000000


	//----- nvinfo : EIATTR_FRAME_SIZE
	.align		4
.L_25:
        /*0030*/ 	.byte	0x04, 0x11
        /*0032*/ 	.short	(.L_27 - .L_26)
	.align		4
.L_26:
        /*0034*/ 	.word	index@($__internal_0_$__cuda_sm10x_tcgen05_guardrail_trap_col_being_dealloced_not_returned_by_alloc)
        /*0038*/ 	.word	0x00000000


	//----- nvinfo : EIATTR_FRAME_SIZE
	.align		4
.L_27:
        /*003c*/ 	.byte	0x04, 0x11
        /*003e*/ 	.short	(.L_29 - .L_28)
	.align		4
.L_28:
        /*0040*/ 	.word	index@(_ZN7cutlass13device_kernelINS_4gemm6kernel13GemmUniversalIN4cute5tupleIJiiiiEEENS1_10collective13CollectiveMmaINS1_35MainloopSm100TmaUmmaWarpSpecializedILi26ELi2ELi4ENS5_IJNS4_1CILi2EEENSA_ILi1EEESC_EEEEENS5_IJNSA_ILi128EEESF_NSA_ILi64EEEEEENS_12float_e4m3_tENS5_IJlSC_lEEESI_SJ_NS4_8TiledMMAINS4_8MMA_AtomIJNS4_10MMA_TraitsINS4_25SM100_MMA_F8F6F4_2x1SM_SSEJSI_SI_fSF_SF_NS4_17integral_constantINS4_4UMMA5MajorELSQ_0EEESR_NSO_INSP_7ScaleInELSS_0EEEST_EEEEEENS4_6LayoutINS5_IJSC_SC_SC_EEENS5_IJNSA_ILi0EEESY_SY_EEEEENS5_IJNS4_10UnderscoreES11_S11_EEEEENS4_18SM100_TMA_2SM_LOADENS4_14ComposedLayoutINS4_7SwizzleILi2ELi4ELi3EEENS4_18smem_ptr_flag_bitsILi8EEENSW_INS5_IJNSA_ILi8EEESG_EEENS5_IJSG_SC_EEEEEEEvNS4_8identityES14_S1E_vS1F_EENS_8epilogue10collective18CollectiveEpilogueINS1H_23Sm100TmaWarpSpecializedILi2ELi2ELi32ELb0ELb0EEEJNS5_IJSG_SF_SG_EEENS5_IJNSW_ISG_SC_EENSW_INS5_IJNSA_ILi32EEESB_EEENS5_IJSC_SG_EEEEEEEESI_SJ_SI_SJ_NS1H_6fusion15FusionCallbacksIS1L_NS1T_13LinCombEltActINS1H_6thread7SigmoidESI_fSI_fLNS_15FloatRoundStyleE2EEES1M_S1S_JEEENS4_5SM1004TMEM4LOAD26SM100_TMEM_LOAD_32dp32b32xENS4_13SM90_TMA_LOADENS15_INS16_ILi1ELi4ELi3EEES19_NSW_INS5_IJS1A_S1O_EEENS5_IJS1O_SC_EEEEEEENS4_39AutoVectorizingCopyWithAssumedAlignmentILi128EEENS4_14SM90_TMA_STOREES2A_S2C_S2C_EEEvvEEEEvNT_6ParamsE)
        /*0044*/ 	.word	0x00000000


	//----- nvinfo : EIATTR_MIN_STACK_SIZE
	.align		4
.L_29:
        /*0048*/ 	.byte	0x04, 0x12
        /*004a*/ 	.short	(.L_31 - .L_30)
	.align		4
.L_30:
        /*004c*/ 	.word	index@(_ZN7cutlass13device_kernelINS_4gemm6kernel13GemmUniversalIN4cute5tupleIJiiiiEEENS1_10collective13CollectiveMmaINS1_35MainloopSm100TmaUmmaWarpSpecializedILi26ELi2ELi4ENS5_IJNS4_1CILi2EEENSA_ILi1EEESC_EEEEENS5_IJNSA_ILi128EEESF_NSA_ILi64EEEEEENS_12float_e4m3_tENS5_IJlSC_lEEESI_SJ_NS4_8TiledMMAINS4_8MMA_AtomIJNS4_10MMA_TraitsINS4_25SM100_MMA_F8F6F4_2x1SM_SSEJSI_SI_fSF_SF_NS4_17integral_constantINS4_4UMMA5MajorELSQ_0EEESR_NSO_INSP_7ScaleInELSS_0EEEST_EEEEEENS4_6LayoutINS5_IJSC_SC_SC_EEENS5_IJNSA_ILi0EEESY_SY_EEEEENS5_IJNS4_10UnderscoreES11_S11_EEEEENS4_18SM100_TMA_2SM_LOADENS4_14ComposedLayoutINS4_7SwizzleILi2ELi4ELi3EEENS4_18smem_ptr_flag_bitsILi8EEENSW_INS5_IJNSA_ILi8EEESG_EEENS5_IJSG_SC_EEEEEEEvNS4_8identityES14_S1E_vS1F_EENS_8epilogue10collective18CollectiveEpilogueINS1H_23Sm100TmaWarpSpecializedILi2ELi2ELi32ELb0ELb0EEEJNS5_IJSG_SF_SG_EEENS5_IJNSW_ISG_SC_EENSW_INS5_IJNSA_ILi32EEESB_EEENS5_IJSC_SG_EEEEEEEESI_SJ_SI_SJ_NS1H_6fusion15FusionCallbacksIS1L_NS1T_13LinCombEltActINS1H_6thread7SigmoidESI_fSI_fLNS_15FloatRoundStyleE2EEES1M_S1S_JEEENS4_5SM1004TMEM4LOAD26SM100_TMEM_LOAD_32dp32b32xENS4_13SM90_TMA_LOADENS15_INS16_ILi1ELi4ELi3EEES19_NSW_INS5_IJS1A_S1O_EEENS5_IJS1O_SC_EEEEEEENS4_39AutoVectorizingCopyWithAssumedAlignmentILi128EEENS4_14SM90_TMA_STOREES2A_S2C_S2C_EEEvvEEEEvNT_6ParamsE)
        /*0050*/ 	.word	0x00000000
.L_31:


//--------------------- .nv.compat                --------------------------
	.section	.nv.compat,"",@"SHT_CUDA_COMPAT_INFO"
	.align	4
        /*0000*/ 	.byte	0x02, 0x09, 0x01, 0x00, 0x02, 0x02, 0x02, 0x00, 0x02, 0x05, 0x05, 0x00, 0x03, 0x07, 0x01, 0x01
        /*0010*/ 	.byte	0x02, 0x03, 0x01, 0x00, 0x02, 0x06, 0x01, 0x00, 0x04, 0x0b, 0x08, 0x00, 0x09, 0x00, 0x00, 0x00
        /*0020*/ 	.byte	0x00, 0x00, 0x00, 0x00


//--------------------- .nv.info._ZN7cutlass13device_kernelINS_4gemm6kernel13GemmUniversalIN4cute5tupleIJiiiiEEENS1_10collective13CollectiveMmaINS1_35MainloopSm100TmaUmmaWarpSpecializedILi26ELi2ELi4ENS5_IJNS4_1CILi2EEENSA_ILi1EEESC_EEEEENS5_IJNSA_ILi128EEESF_NSA_ILi64EEEEEENS_12float_e4m3_tENS5_IJlSC_lEEESI_SJ_NS4_8TiledMMAINS4_8MMA_AtomIJNS4_10MMA_TraitsINS4_25SM100_MMA_F8F6F4_2x1SM_SSEJSI_SI_fSF_SF_NS4_17integral_constantINS4_4UMMA5MajorELSQ_0EEESR_NSO_INSP_7ScaleInELSS_0EEEST_EEEEEENS4_6LayoutINS5_IJSC_SC_SC_EEENS5_IJNSA_ILi0EEESY_SY_EEEEENS5_IJNS4_10UnderscoreES11_S11_EEEEENS4_18SM100_TMA_2SM_LOADENS4_14ComposedLayoutINS4_7SwizzleILi2ELi4ELi3EEENS4_18smem_ptr_flag_bitsILi8EEENSW_INS5_IJNSA_ILi8EEESG_EEENS5_IJSG_SC_EEEEEEEvNS4_8identityES14_S1E_vS1F_EENS_8epilogue10collective18CollectiveEpilogueINS1H_23Sm100TmaWarpSpecializedILi2ELi2ELi32ELb0ELb0EEEJNS5_IJSG_SF_SG_EEENS5_IJNSW_ISG_SC_EENSW_INS5_IJNSA_ILi32EEESB_EEENS5_IJSC_SG_EEEEEEEESI_SJ_SI_SJ_NS1H_6fusion15FusionCallbacksIS1L_NS1T_13LinCombEltActINS1H_6thread7SigmoidESI_fSI_fLNS_15FloatRoundStyleE2EEES1M_S1S_JEEENS4_5SM1004TMEM4LOAD26SM100_TMEM_LOAD_32dp32b32xENS4_13SM90_TMA_LOADENS15_INS16_ILi1ELi4ELi3EEES19_NSW_INS5_IJS1A_S1O_EEENS5_IJS1O_SC_EEEEEEENS4_39AutoVectorizingCopyWithAssumedAlignmentILi128EEENS4_14SM90_TMA_STOREES2A_S2C_S2C_EEEvvEEEEvNT_6ParamsE --------------------------
	.section	.nv.info._ZN7cutlass13device_kernelINS_4gemm6kernel13GemmUniversalIN4cute5tupleIJiiiiEEENS1_10collective13CollectiveMmaINS1_35MainloopSm100TmaUmmaWarpSpecializedILi26ELi2ELi4ENS5_IJNS4_1CILi2EEENSA_ILi1EEESC_EEEEENS5_IJNSA_ILi128EEESF_NSA_ILi64EEEEEENS_12float_e4m3_tENS5_IJlSC_lEEESI_SJ_NS4_8TiledMMAINS4_8MMA_AtomIJNS4_10MMA_TraitsINS4_25SM100_MMA_F8F6F4_2x1SM_SSEJSI_SI_fSF_SF_NS4_17integral_constantINS4_4UMMA5MajorELSQ_0EEESR_NSO_INSP_7ScaleInELSS_0EEEST_EEEEEENS4_6LayoutINS5_IJSC_SC_SC_EEENS5_IJNSA_ILi0EEESY_SY_EEEEENS5_IJNS4_10UnderscoreES11_S11_EEEEENS4_18SM100_TMA_2SM_LOADENS4_14ComposedLayoutINS4_7SwizzleILi2ELi4ELi3EEENS4_18smem_ptr_flag_bitsILi8EEENSW_INS5_IJNSA_ILi8EEESG_EEENS5_IJSG_SC_EEEEEEEvNS4_8identityES14_S1E_vS1F_EENS_8epilogue10collective18CollectiveEpilogueINS1H_23Sm100TmaWarpSpecializedILi2ELi2ELi32ELb0ELb0EEEJNS5_IJSG_SF_SG_EEENS5_IJNSW_ISG_SC_EENSW_INS5_IJNSA_ILi32EEESB_EEENS5_IJSC_SG_EEEEEEEESI_SJ_SI_SJ_NS1H_6fusion15FusionCallbacksIS1L_NS1T_13LinCombEltActINS1H_6thread7SigmoidESI_fSI_fLNS_15FloatRoundStyleE2EEES1M_S1S_JEEENS4_5SM1004TMEM4LOAD26SM100_TMEM_LOAD_32dp32b32xENS4_13SM90_TMA_LOADENS15_INS16_ILi1ELi4ELi3EEES19_NSW_INS5_IJS1A_S1O_EEENS5_IJS1O_SC_EEEEEEENS4_39AutoVectorizingCopyWithAssumedAlignmentILi128EEENS4_14SM90_TMA_STOREES2A_S2C_S2C_EEEvvEEEEvNT_6ParamsE,"",@"SHT_CUDA_INFO"
	.sectionflags	@""
	.align	4


	//----- nvinfo : EIATTR_CUDA_API_VERSION
	.align		4
        /*0000*/ 	.byte	0x04, 0x37
        /*0002*/ 	.short	(.L_33 - .L_32)
.L_32:
        /*0004*/ 	.word	0x00000082


	//----- nvinfo : EIATTR_KPARAM_INFO
	.align		4
.L_33:
        /*0008*/ 	.byte	0x04, 0x17
        /*000a*/ 	.short	(.L_35 - .L_34)
.L_34:
        /*000c*/ 	.word	0x00000000
        /*0010*/ 	.short	0x0000
        /*0012*/ 	.short	0x0000
        /*0014*/ 	.byte	0x00, 0xf0, 0x01, 0x20


	//----- nvinfo : EIATTR_AT_ENTRY_FRAGMENTS
	.align		4
.L_35:
        /*0018*/ 	.byte	0x04, 0x4f
        /*001a*/ 	.short	(.L_37 - .L_36)


	//   ....[0]....
.L_36:
        /*001c*/ 	.word	0x00000007


	//----- nvinfo : EIATTR_RESERVED_SMEM_USED
	.align		4
.L_37:
        /*0020*/ 	.byte	0x01, 0x41
	.zero		2


	//----- nvinfo : EIATTR_SPARSE_MMA_MASK
	.align		4
        /*0024*/ 	.byte	0x03, 0x50
        /*0026*/ 	.short	0x0000


	//----- nvinfo : EIATTR_TCGEN05_2CTA_USED
	.align		4
        /*0028*/ 	.byte	0x01, 0x52
	.zero		2


	//----- nvinfo : EIATTR_MAXREG_COUNT
	.align		4
        /*002c*/ 	.byte	0x03, 0x1b
        /*002e*/ 	.short	0x00ff


	//----- nvinfo : EIATTR_NUM_BARRIERS
	.align		4
        /*0030*/ 	.byte	0x02, 0x4c
        /*0032*/ 	.byte	0x07
	.zero		1


	//----- nvinfo : EIATTR_EXTERNS
	.align		4
        /*0034*/ 	.byte	0x04, 0x0f
        /*0036*/ 	.short	(.L_39 - .L_38)


	//   ....[0]....
	.align		4
.L_38:
        /*0038*/ 	.word	index@(__assertfail)


	//----- nvinfo : EIATTR_MERCURY_ISA_VERSION
	.align		4
.L_39:
        /*003c*/ 	.byte	0x03, 0x5f
        /*003e*/ 	.short	0x0101


	//----- nvinfo : EIATTR_INT_WARP_WIDE_INSTR_OFFSETS
	.align		4
        /*0040*/ 	.byte	0x04, 0x31
        /*0042*/ 	.short	(.L_41 - .L_40)


	//   ....[0]....
.L_40:
        /*0044*/ 	.word	0x00000f90


	//   ....[1]....
        /*0048*/ 	.word	0x00001030


	//   ....[2]....
        /*004c*/ 	.word	0x00002340


	//   ....[3]....
        /*0050*/ 	.word	0x00004d90


	//   ....[4]....
        /*0054*/ 	.word	0x00004dc0


	//   ....[5]....
        /*0058*/ 	.word	0x00004e10


	//   ....[6]....
        /*005c*/ 	.word	0x00005720


	//   ....[7]....
        /*0060*/ 	.word	0x00005740


	//   ....[8]....
        /*0064*/ 	.word	0x00005810


	//   ....[9]....
        /*0068*/ 	.word	0x000059d0


	//   ....[10]....
        /*006c*/ 	.word	0x000059e0


	//   ....[11]....
        /*0070*/ 	.word	0x00005b70


	//----- nvinfo : EIATTR_COOP_GROUP_MASK_REGIDS
	.align		4
.L_41:
        /*0074*/ 	.byte	0x04, 0x29
        /*0076*/ 	.short	(.L_43 - .L_42)


	//   ....[0]....
.L_42:
        /*0078*/ 	.word	0xffffffff


	//   ....[1]....
        /*007c*/ 	.word	0xffffffff


	//   ....[2]....
        /*0080*/ 	.word	0xffffffff


	//   ....[3]....
        /*0084*/ 	.word	0xffffffff


	//   ....[4]....
        /*0088*/ 	.word	0xffffffff


	//   ....[5]....
        /*008c*/ 	.word	0xffffffff


	//   ....[6]....
        /*0090*/ 	.word	0xffffffff


	//   ....[7]....
        /*0094*/ 	.word	0xffffffff


	//   ....[8]....
        /*0098*/ 	.word	0xffffffff


	//   ....[9]....
        /*009c*/ 	.word	0xffffffff


	//   ....[10]....
        /*00a0*/ 	.word	0xffffffff


	//   ....[11]....
        /*00a4*/ 	.word	0xffffffff


	//   ....[12]....
        /*00a8*/ 	.word	0xffffffff


	//   ....[13]....
        /*00ac*/ 	.word	0xffffffff


	//----- nvinfo : EIATTR_COOP_GROUP_INSTR_OFFSETS
	.align		4
.L_43:
        /*00b0*/ 	.byte	0x04, 0x28
        /*00b2*/ 	.short	(.L_45 - .L_44)


	//   ....[0]....
.L_44:
        /*00b4*/ 	.word	0x000000c0


	//   ....[1]....
        /*00b8*/ 	.word	0x000004d0


	//   ....[2]....
        /*00bc*/ 	.word	0x00000940


	//   ....[3]....
        /*00c0*/ 	.word	0x00000a90


	//   ....[4]....
        /*00c4*/ 	.word	0x00000b80


	//   ....[5]....
        /*00c8*/ 	.word	0x00000ce0


	//   ....[6]....
        /*00cc*/ 	.word	0x00000e70


	//   ....[7]....
        /*00d0*/ 	.word	0x000010b0


	//   ....[8]....
        /*00d4*/ 	.word	0x00002220


	//   ....[9]....
        /*00d8*/ 	.word	0x00003c60


	//   ....[10]....
        /*00dc*/ 	.word	0x00004130


	//   ....[11]....
        /*00e0*/ 	.word	0x00004160


	//   ....[12]....
        /*00e4*/ 	.word	0x00004ca0


	//   ....[13]....
        /*00e8*/ 	.word	0x00004eb0


	//----- nvinfo : EIATTR_VRC_CTA_INIT_COUNT
	.align		4
.L_45:
        /*00ec*/ 	.byte	0x02, 0x4a
        /*00ee*/ 	.byte	0x80
	.zero		1


	//----- nvinfo : EIATTR_SYSCALL_OFFSETS
	.align		4
        /*00f0*/ 	.byte	0x04, 0x46
        /*00f2*/ 	.short	(.L_47 - .L_46)


	//   ....[0]....
.L_46:
        /*00f4*/ 	.word	0x00006550


	//   ....[1]....
        /*00f8*/ 	.word	0x00006670


	//   ....[2]....
        /*00fc*/ 	.word	0x000070b0


	//----- nvinfo : EIATTR_MBARRIER_INSTR_OFFSETS
	.align		4
.L_47:
        /*0100*/ 	.byte	0x04, 0x39
        /*0102*/ 	.short	(.L_49 - .L_48)


	//   ....[0]....
.L_48:
        /*0104*/ 	.word	0x000005e0
        /*0108*/ 	.word	0x000000ff
        /*010c*/ 	.word	0x00000000
        /*0110*/ 	.short	0x0100
        /*0112*/ 	.byte	0x08
	.zero		1


	//   ....[1]....
        /*0114*/ 	.word	0x000005f0
        /*0118*/ 	.word	0x000000ff
        /*011c*/ 	.word	0x000000d0
        /*0120*/ 	.short	0x0100
        /*0122*/ 	.byte	0x08
	.zero		1


	//   ....[2]....
        /*0124*/ 	.word	0x00000600
        /*0128*/ 	.word	0x000000ff
        /*012c*/ 	.word	0x00000008
        /*0130*/ 	.short	0x0100
        /*0132*/ 	.byte	0x08
	.zero		1


	//   ....[3]....
        /*0134*/ 	.word	0x00000610
        /*0138*/ 	.word	0x000000ff
        /*013c*/ 	.word	0x000000d8
        /*0140*/ 	.short	0x0100
        /*0142*/ 	.byte	0x08
	.zero		1


	//   ....[4]....
        /*0144*/ 	.word	0x00000620
        /*0148*/ 	.word	0x000000ff
        /*014c*/ 	.word	0x00000010
        /*0150*/ 	.short	0x0100
        /*0152*/ 	.byte	0x08
	.zero		1


	//   ....[5]....
        /*0154*/ 	.word	0x00000630
        /*0158*/ 	.word	0x000000ff
        /*015c*/ 	.word	0x000000e0
        /*0160*/ 	.short	0x0100
        /*0162*/ 	.byte	0x08
	.zero		1


	//   ....[6]....
        /*0164*/ 	.word	0x00000640
        /*0168*/ 	.word	0x000000ff
        /*016c*/ 	.word	0x00000018
        /*0170*/ 	.short	0x0100
        /*0172*/ 	.byte	0x08
	.zero		1


	//   ....[7]....
        /*0174*/ 	.word	0x00000650
        /*0178*/ 	.word	0x000000ff
        /*017c*/ 	.word	0x000000e8
        /*0180*/ 	.short	0x0100
        /*0182*/ 	.byte	0x08
	.zero		1


	//   ....[8]....
        /*0184*/ 	.word	0x00000660
        /*0188*/ 	.word	0x000000ff
        /*018c*/ 	.word	0x00000020
        /*0190*/ 	.short	0x0100
        /*0192*/ 	.byte	0x08
	.zero		1


	//   ....[9]....
        /*0194*/ 	.word	0x00000670
        /*0198*/ 	.word	0x000000ff
        /*019c*/ 	.word	0x000000f0
        /*01a0*/ 	.short	0x0100
        /*01a2*/ 	.byte	0x08
	.zero		1


	//   ....[10]....
        /*01a4*/ 	.word	0x00000680
        /*01a8*/ 	.word	0x000000ff
        /*01ac*/ 	.word	0x00000028
        /*01b0*/ 	.short	0x0100
        /*01b2*/ 	.byte	0x08
	.zero		1


	//   ....[11]....
        /*01b4*/ 	.word	0x00000690
        /*01b8*/ 	.word	0x000000ff
        /*01bc*/ 	.word	0x000000f8
        /*01c0*/ 	.short	0x0100
        /*01c2*/ 	.byte	0x08
	.zero		1


	//   ....[12]....
        /*01c4*/ 	.word	0x000006a0
        /*01c8*/ 	.word	0x000000ff
        /*01cc*/ 	.word	0x00000030
        /*01d0*/ 	.short	0x0100
        /*01d2*/ 	.byte	0x08
	.zero		1


	//   ....[13]....
        /*01d4*/ 	.word	0x000006b0
        /*01d8*/ 	.word	0x000000ff
        /*01dc*/ 	.word	0x00000100
        /*01e0*/ 	.short	0x0100
        /*01e2*/ 	.byte	0x08
	.zero		1


	//   ....[14]....
        /*01e4*/ 	.word	0x000006c0
        /*01e8*/ 	.word	0x000000ff
        /*01ec*/ 	.word	0x00000038
        /*01f0*/ 	.short	0x0100
        /*01f2*/ 	.byte	0x08
	.zero		1


	//   ....[15]....
        /*01f4*/ 	.word	0x000006d0
        /*01f8*/ 	.word	0x000000ff
        /*01fc*/ 	.word	0x00000108
        /*0200*/ 	.short	0x0100
        /*0202*/ 	.byte	0x08
	.zero		1


	//   ....[16]....
        /*0204*/ 	.word	0x000006e0
        /*0208*/ 	.word	0x000000ff
        /*020c*/ 	.word	0x00000040
        /*0210*/ 	.short	0x0100
        /*0212*/ 	.byte	0x08
	.zero		1


	//   ....[17]....
        /*0214*/ 	.word	0x000006f0
        /*0218*/ 	.word	0x000000ff
        /*021c*/ 	.word	0x00000110
        /*0220*/ 	.short	0x0100
        /*0222*/ 	.byte	0x08
	.zero		1


	//   ....[18]....
        /*0224*/ 	.word	0x00000700
        /*0228*/ 	.word	0x000000ff
        /*022c*/ 	.word	0x00000048
        /*0230*/ 	.short	0x0100
        /*0232*/ 	.byte	0x08
	.zero		1


	//   ....[19]....
        /*0234*/ 	.word	0x00000710
        /*0238*/ 	.word	0x000000ff
        /*023c*/ 	.word	0x00000118
        /*0240*/ 	.short	0x0100
        /*0242*/ 	.byte	0x08
	.zero		1


	//   ....[20]....
        /*0244*/ 	.word	0x00000720
        /*0248*/ 	.word	0x000000ff
        /*024c*/ 	.word	0x00000050
        /*0250*/ 	.short	0x0100
        /*0252*/ 	.byte	0x08
	.zero		1


	//   ....[21]....
        /*0254*/ 	.word	0x00000730
        /*0258*/ 	.word	0x000000ff
        /*025c*/ 	.word	0x00000120
        /*0260*/ 	.short	0x0100
        /*0262*/ 	.byte	0x08
	.zero		1


	//   ....[22]....
        /*0264*/ 	.word	0x00000740
        /*0268*/ 	.word	0x000000ff
        /*026c*/ 	.word	0x00000058
        /*0270*/ 	.short	0x0100
        /*0272*/ 	.byte	0x08
	.zero		1


	//   ....[23]....
        /*0274*/ 	.word	0x00000750
        /*0278*/ 	.word	0x000000ff
        /*027c*/ 	.word	0x00000128
        /*0280*/ 	.short	0x0100
        /*0282*/ 	.byte	0x08
	.zero		1


	//   ....[24]....
        /*0284*/ 	.word	0x00000760
        /*0288*/ 	.word	0x000000ff
        /*028c*/ 	.word	0x00000060
        /*0290*/ 	.short	0x0100
        /*0292*/ 	.byte	0x08
	.zero		1


	//   ....[25]....
        /*0294*/ 	.word	0x00000770
        /*0298*/ 	.word	0x000000ff
        /*029c*/ 	.word	0x00000130
        /*02a0*/ 	.short	0x0100
        /*02a2*/ 	.byte	0x08
	.zero		1


	//   ....[26]....
        /*02a4*/ 	.word	0x00000780
        /*02a8*/ 	.word	0x000000ff
        /*02ac*/ 	.word	0x00000068
        /*02b0*/ 	.short	0x0100
        /*02b2*/ 	.byte	0x08
	.zero		1


	//   ....[27]....
        /*02b4*/ 	.word	0x00000790
        /*02b8*/ 	.word	0x000000ff
        /*02bc*/ 	.word	0x00000138
        /*02c0*/ 	.short	0x0100
        /*02c2*/ 	.byte	0x08
	.zero		1


	//   ....[28]....
        /*02c4*/ 	.word	0x000007a0
        /*02c8*/ 	.word	0x000000ff
        /*02cc*/ 	.word	0x00000070
        /*02d0*/ 	.short	0x0100
        /*02d2*/ 	.byte	0x08
	.zero		1


	//   ....[29]....
        /*02d4*/ 	.word	0x000007b0
        /*02d8*/ 	.word	0x000000ff
        /*02dc*/ 	.word	0x00000140
        /*02e0*/ 	.short	0x0100
        /*02e2*/ 	.byte	0x08
	.zero		1


	//   ....[30]....
        /*02e4*/ 	.word	0x000007c0
        /*02e8*/ 	.word	0x000000ff
        /*02ec*/ 	.word	0x00000078
        /*02f0*/ 	.short	0x0100
        /*02f2*/ 	.byte	0x08
	.zero		1


	//   ....[31]....
        /*02f4*/ 	.word	0x000007d0
        /*02f8*/ 	.word	0x000000ff
        /*02fc*/ 	.word	0x00000148
        /*0300*/ 	.short	0x0100
        /*0302*/ 	.byte	0x08
	.zero		1


	//   ....[32]....
        /*0304*/ 	.word	0x000007e0
        /*0308*/ 	.word	0x000000ff
        /*030c*/ 	.word	0x00000080
        /*0310*/ 	.short	0x0100
        /*0312*/ 	.byte	0x08
	.zero		1


	//   ....[33]....
        /*0314*/ 	.word	0x000007f0
        /*0318*/ 	.word	0x000000ff
        /*031c*/ 	.word	0x00000150
        /*0320*/ 	.short	0x0100
        /*0322*/ 	.byte	0x08
	.zero		1


	//   ....[34]....
        /*0324*/ 	.word	0x00000800
        /*0328*/ 	.word	0x000000ff
        /*032c*/ 	.word	0x00000088
        /*0330*/ 	.short	0x0100
        /*0332*/ 	.byte	0x08
	.zero		1


	//   ....[35]....
        /*0334*/ 	.word	0x00000810
        /*0338*/ 	.word	0x000000ff
        /*033c*/ 	.word	0x00000158
        /*0340*/ 	.short	0x0100
        /*0342*/ 	.byte	0x08
	.zero		1


	//   ....[36]....
        /*0344*/ 	.word	0x00000820
        /*0348*/ 	.word	0x000000ff
        /*034c*/ 	.word	0x00000090
        /*0350*/ 	.short	0x0100
        /*0352*/ 	.byte	0x08
	.zero		1


	//   ....[37]....
        /*0354*/ 	.word	0x00000830
        /*0358*/ 	.word	0x000000ff
        /*035c*/ 	.word	0x00000160
        /*0360*/ 	.short	0x0100
        /*0362*/ 	.byte	0x08
	.zero		1


	//   ....[38]....
        /*0364*/ 	.word	0x00000840
        /*0368*/ 	.word	0x000000ff
        /*036c*/ 	.word	0x00000098
        /*0370*/ 	.short	0x0100
        /*0372*/ 	.byte	0x08
	.zero		1


	//   ....[39]....
        /*0374*/ 	.word	0x00000850
        /*0378*/ 	.word	0x000000ff
        /*037c*/ 	.word	0x00000168
        /*0380*/ 	.short	0x0100
        /*0382*/ 	.byte	0x08
	.zero		1


	//   ....[40]....
        /*0384*/ 	.word	0x00000860
        /*0388*/ 	.word	0x000000ff
        /*038c*/ 	.word	0x000000a0
        /*0390*/ 	.short	0x0100
        /*0392*/ 	.byte	0x08
	.zero		1


	//   ....[41]....
        /*0394*/ 	.word	0x00000870
        /*0398*/ 	.word	0x000000ff
        /*039c*/ 	.word	0x00000170
        /*03a0*/ 	.short	0x0100
        /*03a2*/ 	.byte	0x08
	.zero		1


	//   ....[42]....
        /*03a4*/ 	.word	0x00000880
        /*03a8*/ 	.word	0x000000ff
        /*03ac*/ 	.word	0x000000a8
        /*03b0*/ 	.short	0x0100
        /*03b2*/ 	.byte	0x08
	.zero		1


	//   ....[43]....
        /*03b4*/ 	.word	0x00000890
        /*03b8*/ 	.word	0x000000ff
        /*03bc*/ 	.word	0x00000178
        /*03c0*/ 	.short	0x0100
        /*03c2*/ 	.byte	0x08
	.zero		1


	//   ....[44]....
        /*03c4*/ 	.word	0x000008a0
        /*03c8*/ 	.word	0x000000ff
        /*03cc*/ 	.word	0x000000b0
        /*03d0*/ 	.short	0x0100
        /*03d2*/ 	.byte	0x08
	.zero		1


	//   ....[45]....
        /*03d4*/ 	.word	0x000008b0
        /*03d8*/ 	.word	0x000000ff
        /*03dc*/ 	.word	0x00000180
        /*03e0*/ 	.short	0x0100
        /*03e2*/ 	.byte	0x08
	.zero		1


	//   ....[46]....
        /*03e4*/ 	.word	0x000008c0
        /*03e8*/ 	.word	0x000000ff
        /*03ec*/ 	.word	0x000000b8
        /*03f0*/ 	.short	0x0100
        /*03f2*/ 	.byte	0x08
	.zero		1


	//   ....[47]....
        /*03f4*/ 	.word	0x000008d0
        /*03f8*/ 	.word	0x000000ff
        /*03fc*/ 	.word	0x00000188
        /*0400*/ 	.short	0x0100
        /*0402*/ 	.byte	0x08
	.zero		1


	//   ....[48]....
        /*0404*/ 	.word	0x000008e0
        /*0408*/ 	.word	0x000000ff
        /*040c*/ 	.word	0x000000c0
        /*0410*/ 	.short	0x0100
        /*0412*/ 	.byte	0x08
	.zero		1


	//   ....[49]....
        /*0414*/ 	.word	0x000008f0
        /*0418*/ 	.word	0x000000ff
        /*041c*/ 	.word	0x00000190
        /*0420*/ 	.short	0x0100
        /*0422*/ 	.byte	0x08
	.zero		1


	//   ....[50]....
        /*0424*/ 	.word	0x00000900
        /*0428*/ 	.word	0x000000ff
        /*042c*/ 	.word	0x000000c8
        /*0430*/ 	.short	0x0100
        /*0432*/ 	.byte	0x08
	.zero		1


	//   ....[51]....
        /*0434*/ 	.word	0x00000910
        /*0438*/ 	.word	0x000000ff
        /*043c*/ 	.word	0x00000198
        /*0440*/ 	.short	0x0100
        /*0442*/ 	.byte	0x08
	.zero		1


	//   ....[52]....
        /*0444*/ 	.word	0x00000a40
        /*0448*/ 	.word	0x000000ff
        /*044c*/ 	.word	0x000001a0
        /*0450*/ 	.short	0x0100
        /*0452*/ 	.byte	0x09
	.zero		1


	//   ....[53]....
        /*0454*/ 	.word	0x00000a50
        /*0458*/ 	.word	0x000000ff
        /*045c*/ 	.word	0x000001b0
        /*0460*/ 	.short	0x0100
        /*0462*/ 	.byte	0x09
	.zero		1


	//   ....[54]....
        /*0464*/ 	.word	0x00000a60
        /*0468*/ 	.word	0x000000ff
        /*046c*/ 	.word	0x000001a8
        /*0470*/ 	.short	0x0100
        /*0472*/ 	.byte	0x09
	.zero		1


	//   ....[55]....
        /*0474*/ 	.word	0x00000a70
        /*0478*/ 	.word	0x000000ff
        /*047c*/ 	.word	0x000001b8
        /*0480*/ 	.short	0x0100
        /*0482*/ 	.byte	0x09
	.zero		1


	//   ....[56]....
        /*0484*/ 	.word	0x00000b50
        /*0488*/ 	.word	0x000000ff
        /*048c*/ 	.word	0x000001c0
        /*0490*/ 	.short	0x0100
        /*0492*/ 	.byte	0x08
	.zero		1


	//   ....[57]....
        /*0494*/ 	.word	0x00000b60
        /*0498*/ 	.word	0x000000ff
        /*049c*/ 	.word	0x000001c8
        /*04a0*/ 	.short	0x0100
        /*04a2*/ 	.byte	0x08
	.zero		1


	//   ....[58]....
        /*04a4*/ 	.word	0x00000c90
        /*04a8*/ 	.word	0x000000ff
        /*04ac*/ 	.word	0x000001d0
        /*04b0*/ 	.short	0x0100
        /*04b2*/ 	.byte	0x08
	.zero		1


	//   ....[59]....
        /*04b4*/ 	.word	0x00000ca0
        /*04b8*/ 	.word	0x000000ff
        /*04bc*/ 	.word	0x000001e0
        /*04c0*/ 	.short	0x0100
        /*04c2*/ 	.byte	0x08
	.zero		1


	//   ....[60]....
        /*04c4*/ 	.word	0x00000cb0
        /*04c8*/ 	.word	0x000000ff
        /*04cc*/ 	.word	0x000001d8
        /*04d0*/ 	.short	0x0100
        /*04d2*/ 	.byte	0x08
	.zero		1


	//   ....[61]....
        /*04d4*/ 	.word	0x00000cc0
        /*04d8*/ 	.word	0x000000ff
        /*04dc*/ 	.word	0x000001e8
        /*04e0*/ 	.short	0x0100
        /*04e2*/ 	.byte	0x08
	.zero		1


	//   ....[62]....
        /*04e4*/ 	.word	0x00000de0
        /*04e8*/ 	.word	0x000000ff
        /*04ec*/ 	.word	0x000001f0
        /*04f0*/ 	.short	0x0100
        /*04f2*/ 	.byte	0x09
	.zero		1


	//   ....[63]....
        /*04f4*/ 	.word	0x00000df0
        /*04f8*/ 	.word	0x000000ff
        /*04fc*/ 	.word	0x00000210
        /*0500*/ 	.short	0x0100
        /*0502*/ 	.byte	0x09
	.zero		1


	//   ....[64]....
        /*0504*/ 	.word	0x00000e00
        /*0508*/ 	.word	0x000000ff
        /*050c*/ 	.word	0x000001f8
        /*0510*/ 	.short	0x0100
        /*0512*/ 	.byte	0x09
	.zero		1


	//   ....[65]....
        /*0514*/ 	.word	0x00000e10
        /*0518*/ 	.word	0x000000ff
        /*051c*/ 	.word	0x00000218
        /*0520*/ 	.short	0x0100
        /*0522*/ 	.byte	0x09
	.zero		1


	//   ....[66]....
        /*0524*/ 	.word	0x00000e20
        /*0528*/ 	.word	0x000000ff
        /*052c*/ 	.word	0x00000200
        /*0530*/ 	.short	0x0100
        /*0532*/ 	.byte	0x09
	.zero		1


	//   ....[67]....
        /*0534*/ 	.word	0x00000e30
        /*0538*/ 	.word	0x000000ff
        /*053c*/ 	.word	0x00000220
        /*0540*/ 	.short	0x0100
        /*0542*/ 	.byte	0x09
	.zero		1


	//   ....[68]....
        /*0544*/ 	.word	0x00000e40
        /*0548*/ 	.word	0x000000ff
        /*054c*/ 	.word	0x00000208
        /*0550*/ 	.short	0x0100
        /*0552*/ 	.byte	0x09
	.zero		1


	//   ....[69]....
        /*0554*/ 	.word	0x00000e50
        /*0558*/ 	.word	0x000000ff
        /*055c*/ 	.word	0x00000228
        /*0560*/ 	.short	0x0100
        /*0562*/ 	.byte	0x09
	.zero		1


	//   ....[70]....
        /*0564*/ 	.word	0x00000f40
        /*0568*/ 	.word	0x000000ff
        /*056c*/ 	.word	0x00000230
        /*0570*/ 	.short	0x0100
        /*0572*/ 	.byte	0x08
	.zero		1


	//   ....[71]....
        /*0574*/ 	.word	0x00000f50
        /*0578*/ 	.word	0x000000ff
        /*057c*/ 	.word	0x00000240
        /*0580*/ 	.short	0x0100
        /*0582*/ 	.byte	0x08
	.zero		1


	//   ....[72]....
        /*0584*/ 	.word	0x00000f60
        /*0588*/ 	.word	0x000000ff
        /*058c*/ 	.word	0x00000238
        /*0590*/ 	.short	0x0100
        /*0592*/ 	.byte	0x08
	.zero		1


	//   ....[73]....
        /*0594*/ 	.word	0x00000f70
        /*0598*/ 	.word	0x000000ff
        /*059c*/ 	.word	0x00000248
        /*05a0*/ 	.short	0x0100
        /*05a2*/ 	.byte	0x08
	.zero		1


	//   ....[74]....
        /*05a4*/ 	.word	0x00001060
        /*05a8*/ 	.word	0x000000ff
        /*05ac*/ 	.word	0x00000250
        /*05b0*/ 	.short	0x0100
        /*05b2*/ 	.byte	0x07
	.zero		1


	//   ....[75]....
        /*05b4*/ 	.word	0x00001a40
        /*05b8*/ 	.word	0x00000002
        /*05bc*/ 	.word	0x00000240
        /*05c0*/ 	.short	0x010a
        /*05c2*/ 	.byte	0xff
	.zero		1


	//   ....[76]....
        /*05c4*/ 	.word	0x00001a70
        /*05c8*/ 	.word	0x00000002
        /*05cc*/ 	.word	0x00000230
        /*05d0*/ 	.short	0x0101
        /*05d2*/ 	.byte	0xff
	.zero		1


	//   ....[77]....
        /*05d4*/ 	.word	0x00001b40
        /*05d8*/ 	.word	0x000000ff
        /*05dc*/ 	.word	0x000000d0
        /*05e0*/ 	.short	0x010a
        /*05e2*/ 	.byte	0x08
	.zero		1


	//   ....[78]....
        /*05e4*/ 	.word	0x00001c30
        /*05e8*/ 	.word	0x000000ff
        /*05ec*/ 	.word	0x000000d0
        /*05f0*/ 	.short	0x010a
        /*05f2*/ 	.byte	0x21
	.zero		1


	//   ....[79]....
        /*05f4*/ 	.word	0x00001df0
        /*05f8*/ 	.word	0x000000ff
        /*05fc*/ 	.word	0x000000d0
        /*0600*/ 	.short	0x010a
        /*0602*/ 	.byte	0x08
	.zero		1


	//   ....[80]....
        /*0604*/ 	.word	0x00001ef0
        /*0608*/ 	.word	0x000000ff
        /*060c*/ 	.word	0x000001c8
        /*0610*/ 	.short	0x0101
        /*0612*/ 	.byte	0x06
	.zero		1


	//   ....[81]....
        /*0614*/ 	.word	0x00001f00
        /*0618*/ 	.word	0x000000ff
        /*061c*/ 	.word	0x000000d0
        /*0620*/ 	.short	0x010a
        /*0622*/ 	.byte	0x08
	.zero		1


	//   ....[82]....
        /*0624*/ 	.word	0x00001f80
        /*0628*/ 	.word	0x000000ff
        /*062c*/ 	.word	0x000000d0
        /*0630*/ 	.short	0x010a
        /*0632*/ 	.byte	0x11
	.zero		1


	//   ....[83]....
        /*0634*/ 	.word	0x00002110
        /*0638*/ 	.word	0x000000ff
        /*063c*/ 	.word	0x000000d0
        /*0640*/ 	.short	0x010a
        /*0642*/ 	.byte	0x08
	.zero		1


	//   ....[84]....
        /*0644*/ 	.word	0x00002250
        /*0648*/ 	.word	0x00000002
        /*064c*/ 	.word	0x000001d0
        /*0650*/ 	.short	0x010a
        /*0652*/ 	.byte	0xff
	.zero		1


	//   ....[85]....
        /*0654*/ 	.word	0x00002310
        /*0658*/ 	.word	0x00000002
        /*065c*/ 	.word	0x00000000
        /*0660*/ 	.short	0x0101
        /*0662*/ 	.byte	0xff
	.zero		1


	//   ....[86]....
        /*0664*/ 	.word	0x00002870
        /*0668*/ 	.word	0x000000ff
        /*066c*/ 	.word	0x00000000
        /*0670*/ 	.short	0x010a
        /*0672*/ 	.byte	0x04
	.zero		1


	//   ....[87]....
        /*0674*/ 	.word	0x00002900
        /*0678*/ 	.word	0x000000ff
        /*067c*/ 	.word	0x00000000
        /*0680*/ 	.short	0x010a
        /*0682*/ 	.byte	0x04
	.zero		1


	//   ....[88]....
        /*0684*/ 	.word	0x00002990
        /*0688*/ 	.word	0x000000ff
        /*068c*/ 	.word	0x00000000
        /*0690*/ 	.short	0x010a
        /*0692*/ 	.byte	0x04
	.zero		1


	//   ....[89]....
        /*0694*/ 	.word	0x00002a20
        /*0698*/ 	.word	0x000000ff
        /*069c*/ 	.word	0x00000000
        /*06a0*/ 	.short	0x010a
        /*06a2*/ 	.byte	0x04
	.zero		1


	//   ....[90]....
        /*06a4*/ 	.word	0x00002ab0
        /*06a8*/ 	.word	0x000000ff
        /*06ac*/ 	.word	0x00000000
        /*06b0*/ 	.short	0x010a
        /*06b2*/ 	.byte	0x04
	.zero		1


	//   ....[91]....
        /*06b4*/ 	.word	0x00002b40
        /*06b8*/ 	.word	0x000000ff
        /*06bc*/ 	.word	0x00000000
        /*06c0*/ 	.short	0x010a
        /*06c2*/ 	.byte	0x04
	.zero		1


	//   ....[92]....
        /*06c4*/ 	.word	0x00002bd0
        /*06c8*/ 	.word	0x000000ff
        /*06cc*/ 	.word	0x00000000
        /*06d0*/ 	.short	0x010a
        /*06d2*/ 	.byte	0x04
	.zero		1


	//   ....[93]....
        /*06d4*/ 	.word	0x00002c60
        /*06d8*/ 	.word	0x000000ff
        /*06dc*/ 	.word	0x00000000
        /*06e0*/ 	.short	0x010a
        /*06e2*/ 	.byte	0x04
	.zero		1


	//   ....[94]....
        /*06e4*/ 	.word	0x00002cf0
        /*06e8*/ 	.word	0x000000ff
        /*06ec*/ 	.word	0x00000000
        /*06f0*/ 	.short	0x010a
        /*06f2*/ 	.byte	0x04
	.zero		1


	//   ....[95]....
        /*06f4*/ 	.word	0x00002d80
        /*06f8*/ 	.word	0x000000ff
        /*06fc*/ 	.word	0x00000000
        /*0700*/ 	.short	0x010a
        /*0702*/ 	.byte	0x04
	.zero		1


	//   ....[96]....
        /*0704*/ 	.word	0x00002e10
        /*0708*/ 	.word	0x000000ff
        /*070c*/ 	.word	0x00000000
        /*0710*/ 	.short	0x010a
        /*0712*/ 	.byte	0x04
	.zero		1


	//   ....[97]....
        /*0714*/ 	.word	0x00002ea0
        /*0718*/ 	.word	0x000000ff
        /*071c*/ 	.word	0x00000000
        /*0720*/ 	.short	0x010a
        /*0722*/ 	.byte	0x04
	.zero		1


	//   ....[98]....
        /*0724*/ 	.word	0x00002f30
        /*0728*/ 	.word	0x000000ff
        /*072c*/ 	.word	0x00000000
        /*0730*/ 	.short	0x010a
        /*0732*/ 	.byte	0x04
	.zero		1


	//   ....[99]....
        /*0734*/ 	.word	0x00002fc0
        /*0738*/ 	.word	0x000000ff
        /*073c*/ 	.word	0x00000000
        /*0740*/ 	.short	0x010a
        /*0742*/ 	.byte	0x04
	.zero		1


	//   ....[100]....
        /*0744*/ 	.word	0x00003050
        /*0748*/ 	.word	0x000000ff
        /*074c*/ 	.word	0x00000000
        /*0750*/ 	.short	0x010a
        /*0752*/ 	.byte	0x04
	.zero		1


	//   ....[101]....
        /*0754*/ 	.word	0x000030e0
        /*0758*/ 	.word	0x000000ff
        /*075c*/ 	.word	0x00000000
        /*0760*/ 	.short	0x010a
        /*0762*/ 	.byte	0x04
	.zero		1


	//   ....[102]....
        /*0764*/ 	.word	0x00003170
        /*0768*/ 	.word	0x000000ff
        /*076c*/ 	.word	0x00000000
        /*0770*/ 	.short	0x010a
        /*0772*/ 	.byte	0x04
	.zero		1


	//   ....[103]....
        /*0774*/ 	.word	0x00003200
        /*0778*/ 	.word	0x000000ff
        /*077c*/ 	.word	0x00000000
        /*0780*/ 	.short	0x010a
        /*0782*/ 	.byte	0x04
	.zero		1


	//   ....[104]....
        /*0784*/ 	.word	0x00003290
        /*0788*/ 	.word	0x000000ff
        /*078c*/ 	.word	0x00000000
        /*0790*/ 	.short	0x010a
        /*0792*/ 	.byte	0x04
	.zero		1


	//   ....[105]....
        /*0794*/ 	.word	0x00003320
        /*0798*/ 	.word	0x000000ff
        /*079c*/ 	.word	0x00000000
        /*07a0*/ 	.short	0x010a
        /*07a2*/ 	.byte	0x04
	.zero		1


	//   ....[106]....
        /*07a4*/ 	.word	0x000033b0
        /*07a8*/ 	.word	0x000000ff
        /*07ac*/ 	.word	0x00000000
        /*07b0*/ 	.short	0x010a
        /*07b2*/ 	.byte	0x04
	.zero		1


	//   ....[107]....
        /*07b4*/ 	.word	0x00003440
        /*07b8*/ 	.word	0x000000ff
        /*07bc*/ 	.word	0x00000000
        /*07c0*/ 	.short	0x010a
        /*07c2*/ 	.byte	0x04
	.zero		1


	//   ....[108]....
        /*07c4*/ 	.word	0x000034d0
        /*07c8*/ 	.word	0x000000ff
        /*07cc*/ 	.word	0x00000000
        /*07d0*/ 	.short	0x010a
        /*07d2*/ 	.byte	0x04
	.zero		1


	//   ....[109]....
        /*07d4*/ 	.word	0x00003560
        /*07d8*/ 	.word	0x000000ff
        /*07dc*/ 	.word	0x00000000
        /*07e0*/ 	.short	0x010a
        /*07e2*/ 	.byte	0x04
	.zero		1


	//   ....[110]....
        /*07e4*/ 	.word	0x000035f0
        /*07e8*/ 	.word	0x000000ff
        /*07ec*/ 	.word	0x00000000
        /*07f0*/ 	.short	0x010a
        /*07f2*/ 	.byte	0x04
	.zero		1


	//   ....[111]....
        /*07f4*/ 	.word	0x00003690
        /*07f8*/ 	.word	0x00000000
        /*07fc*/ 	.word	0x00000000
        /*0800*/ 	.short	0x010a
        /*0802*/ 	.byte	0xff
	.zero		1


	//   ....[112]....
        /*0804*/ 	.word	0x000037c0
        /*0808*/ 	.word	0x00000000
        /*080c*/ 	.word	0x00000230
        /*0810*/ 	.short	0x010a
        /*0812*/ 	.byte	0xff
	.zero		1


	//   ....[113]....
        /*0814*/ 	.word	0x00003830
        /*0818*/ 	.word	0x00000000
        /*081c*/ 	.word	0x00000000
        /*0820*/ 	.short	0x0101
        /*0822*/ 	.byte	0xff
	.zero		1


	//   ....[114]....
        /*0824*/ 	.word	0x00003850
        /*0828*/ 	.word	0x000000ff
        /*082c*/ 	.word	0x000001e0
        /*0830*/ 	.short	0x010a
        /*0832*/ 	.byte	0x05
	.zero		1


	//   ....[115]....
        /*0834*/ 	.word	0x00003970
        /*0838*/ 	.word	0x00000000
        /*083c*/ 	.word	0x000001d0
        /*0840*/ 	.short	0x010a
        /*0842*/ 	.byte	0xff
	.zero		1


	//   ....[116]....
        /*0844*/ 	.word	0x00003a70
        /*0848*/ 	.word	0x00000000
        /*084c*/ 	.word	0x00000000
        /*0850*/ 	.short	0x0101
        /*0852*/ 	.byte	0xff
	.zero		1


	//   ....[117]....
        /*0854*/ 	.word	0x00003b00
        /*0858*/ 	.word	0x000000ff
        /*085c*/ 	.word	0x000001e0
        /*0860*/ 	.short	0x0106
        /*0862*/ 	.byte	0x05
	.zero		1


	//   ....[118]....
        /*0864*/ 	.word	0x00003b20
        /*0868*/ 	.word	0x000000ff
        /*086c*/ 	.word	0x000001e0
        /*0870*/ 	.short	0x010a
        /*0872*/ 	.byte	0x05
	.zero		1


	//   ....[119]....
        /*0874*/ 	.word	0x00003bb0
        /*0878*/ 	.word	0x000000ff
        /*087c*/ 	.word	0x000001e0
        /*0880*/ 	.short	0x0106
        /*0882*/ 	.byte	0x04
	.zero		1


	//   ....[120]....
        /*0884*/ 	.word	0x00003bf0
        /*0888*/ 	.word	0x00000000
        /*088c*/ 	.word	0x000001e0
        /*0890*/ 	.short	0x010a
        /*0892*/ 	.byte	0xff
	.zero		1


	//   ....[121]....
        /*0894*/ 	.word	0x00003e30
        /*0898*/ 	.word	0x000000ff
        /*089c*/ 	.word	0x00000008
        /*08a0*/ 	.short	0x010a
        /*08a2*/ 	.byte	0x06
	.zero		1


	//   ....[122]....
        /*08a4*/ 	.word	0x00003e50
        /*08a8*/ 	.word	0x000000ff
        /*08ac*/ 	.word	0x00000008
        /*08b0*/ 	.short	0x010a
        /*08b2*/ 	.byte	0x06
	.zero		1


	//   ....[123]....
        /*08b4*/ 	.word	0x00003fe0
        /*08b8*/ 	.word	0x000000ff
        /*08bc*/ 	.word	0x00000008
        /*08c0*/ 	.short	0x010a
        /*08c2*/ 	.byte	0x06
	.zero		1


	//   ....[124]....
        /*08c4*/ 	.word	0x00004000
        /*08c8*/ 	.word	0x000000ff
        /*08cc*/ 	.word	0x00000008
        /*08d0*/ 	.short	0x010a
        /*08d2*/ 	.byte	0x06
	.zero		1


	//   ....[125]....
        /*08d4*/ 	.word	0x000040c0
        /*08d8*/ 	.word	0x000000ff
        /*08dc*/ 	.word	0x00000000
        /*08e0*/ 	.short	0x0101
        /*08e2*/ 	.byte	0x07
	.zero		1


	//   ....[126]....
        /*08e4*/ 	.word	0x000043c0
        /*08e8*/ 	.word	0x00000000
        /*08ec*/ 	.word	0x000001d0
        /*08f0*/ 	.short	0x010a
        /*08f2*/ 	.byte	0xff
	.zero		1


	//   ....[127]....
        /*08f4*/ 	.word	0x00004480
        /*08f8*/ 	.word	0x00000000
        /*08fc*/ 	.word	0x00000000
        /*0900*/ 	.short	0x0101
        /*0902*/ 	.byte	0xff
	.zero		1


	//   ....[128]....
        /*0904*/ 	.word	0x00004540
        /*0908*/ 	.word	0x000000ff
        /*090c*/ 	.word	0x00000000
        /*0910*/ 	.short	0x010a
        /*0912*/ 	.byte	0x06
	.zero		1


	//   ....[129]....
        /*0914*/ 	.word	0x00004550
        /*0918*/ 	.word	0x000000ff
        /*091c*/ 	.word	0x00000210
        /*0920*/ 	.short	0x010a
        /*0922*/ 	.byte	0x0a
	.zero		1


	//   ....[130]....
        /*0924*/ 	.word	0x00004600
        /*0928*/ 	.word	0x000000ff
        /*092c*/ 	.word	0x00000000
        /*0930*/ 	.short	0x010a
        /*0932*/ 	.byte	0x09
	.zero		1


	//   ....[131]....
        /*0934*/ 	.word	0x00004740
        /*0938*/ 	.word	0x000000ff
        /*093c*/ 	.word	0x00000000
        /*0940*/ 	.short	0x010a
        /*0942*/ 	.byte	0x06
	.zero		1


	//   ....[132]....
        /*0944*/ 	.word	0x00004990
        /*0948*/ 	.word	0x000000ff
        /*094c*/ 	.word	0x00000000
        /*0950*/ 	.short	0x010a
        /*0952*/ 	.byte	0x07
	.zero		1


	//   ....[133]....
        /*0954*/ 	.word	0x00004a20
        /*0958*/ 	.word	0x000000ff
        /*095c*/ 	.word	0x00000000
        /*0960*/ 	.short	0x010a
        /*0962*/ 	.byte	0x07
	.zero		1


	//   ....[134]....
        /*0964*/ 	.word	0x00004ab0
        /*0968*/ 	.word	0x000000ff
        /*096c*/ 	.word	0x00000000
        /*0970*/ 	.short	0x010a
        /*0972*/ 	.byte	0x07
	.zero		1


	//   ....[135]....
        /*0974*/ 	.word	0x00004b50
        /*0978*/ 	.word	0x00000000
        /*097c*/ 	.word	0x00000000
        /*0980*/ 	.short	0x010a
        /*0982*/ 	.byte	0xff
	.zero		1


	//   ....[136]....
        /*0984*/ 	.word	0x00004b90
        /*0988*/ 	.word	0x00000000
        /*098c*/ 	.word	0x00000000
        /*0990*/ 	.short	0x010a
        /*0992*/ 	.byte	0xff
	.zero		1


	//   ....[137]....
        /*0994*/ 	.word	0x00004c00
        /*0998*/ 	.word	0x000000ff
        /*099c*/ 	.word	0x00000000
        /*09a0*/ 	.short	0x0101
        /*09a2*/ 	.byte	0x05
	.zero		1


	//   ....[138]....
        /*09a4*/ 	.word	0x00004c40
        /*09a8*/ 	.word	0x000000ff
        /*09ac*/ 	.word	0x00000250
        /*09b0*/ 	.short	0x010a
        /*09b2*/ 	.byte	0x08
	.zero		1


	//   ....[139]....
        /*09b4*/ 	.word	0x00004c90
        /*09b8*/ 	.word	0x000000ff
        /*09bc*/ 	.word	0x00000000
        /*09c0*/ 	.short	0x0101
        /*09c2*/ 	.byte	0x05
	.zero		1


	//   ....[140]....
        /*09c4*/ 	.word	0x000050c0
        /*09c8*/ 	.word	0x00000000
        /*09cc*/ 	.word	0x000001d0
        /*09d0*/ 	.short	0x010a
        /*09d2*/ 	.byte	0xff
	.zero		1


	//   ....[141]....
        /*09d4*/ 	.word	0x00005180
        /*09d8*/ 	.word	0x00000000
        /*09dc*/ 	.word	0x00000000
        /*09e0*/ 	.short	0x0101
        /*09e2*/ 	.byte	0xff
	.zero		1


	//   ....[142]....
        /*09e4*/ 	.word	0x000054a0
        /*09e8*/ 	.word	0x000000ff
        /*09ec*/ 	.word	0x000001c8
        /*09f0*/ 	.short	0x010a
        /*09f2*/ 	.byte	0x07
	.zero		1


	//   ....[143]....
        /*09f4*/ 	.word	0x00005690
        /*09f8*/ 	.word	0x000000ff
        /*09fc*/ 	.word	0x000001b0
        /*0a00*/ 	.short	0x010a
        /*0a02*/ 	.byte	0x07
	.zero		1


	//   ....[144]....
        /*0a04*/ 	.word	0x000058b0
        /*0a08*/ 	.word	0x000000ff
        /*0a0c*/ 	.word	0x000001a0
        /*0a10*/ 	.short	0x010b
        /*0a12*/ 	.byte	0x07
	.zero		1


	//   ....[145]....
        /*0a14*/ 	.word	0x00005920
        /*0a18*/ 	.word	0x000000ff
        /*0a1c*/ 	.word	0x00000000
        /*0a20*/ 	.short	0x0101
        /*0a22*/ 	.byte	0x0e
	.zero		1


	//   ....[146]....
        /*0a24*/ 	.word	0x00005930
        /*0a28*/ 	.word	0x000000ff
        /*0a2c*/ 	.word	0x000001b8
        /*0a30*/ 	.short	0x010a
        /*0a32*/ 	.byte	0x07
	.zero		1


	//   ....[147]....
        /*0a34*/ 	.word	0x00005bd0
        /*0a38*/ 	.word	0x000000ff
        /*0a3c*/ 	.word	0x000001a8
        /*0a40*/ 	.short	0x010b
        /*0a42*/ 	.byte	0x07
	.zero		1


	//   ....[148]....
        /*0a44*/ 	.word	0x00005bf0
        /*0a48*/ 	.word	0x000000ff
        /*0a4c*/ 	.word	0x00000000
        /*0a50*/ 	.short	0x0101
        /*0a52*/ 	.byte	0x0d
	.zero		1


	//   ....[149]....
        /*0a54*/ 	.word	0x00005c20
        /*0a58*/ 	.word	0x000000ff
        /*0a5c*/ 	.word	0x000001b0
        /*0a60*/ 	.short	0x010a
        /*0a62*/ 	.byte	0x07
	.zero		1


	//   ....[150]....
        /*0a64*/ 	.word	0x00005c60
        /*0a68*/ 	.word	0x00000000
        /*0a6c*/ 	.word	0x000001b8
        /*0a70*/ 	.short	0x010a
        /*0a72*/ 	.byte	0xff
	.zero		1


	//   ....[151]....
        /*0a74*/ 	.word	0x00005ef0
        /*0a78*/ 	.word	0x00000000
        /*0a7c*/ 	.word	0x000001d0
        /*0a80*/ 	.short	0x010a
        /*0a82*/ 	.byte	0xff
	.zero		1


	//   ....[152]....
        /*0a84*/ 	.word	0x00005fb0
        /*0a88*/ 	.word	0x00000000
        /*0a8c*/ 	.word	0x00000000
        /*0a90*/ 	.short	0x0101
        /*0a92*/ 	.byte	0xff
	.zero		1


	//   ....[153]....
        /*0a94*/ 	.word	0x00006aa0
        /*0a98*/ 	.word	0x00000002
        /*0a9c*/ 	.word	0x000001a0
        /*0aa0*/ 	.short	0x010a
        /*0aa2*/ 	.byte	0xff
	.zero		1


	//   ....[154]....
        /*0aa4*/ 	.word	0x00006af0
        /*0aa8*/ 	.word	0x00000002
        /*0aac*/ 	.word	0x000001f0
        /*0ab0*/ 	.short	0x010a
        /*0ab2*/ 	.byte	0xff
	.zero		1


	//   ....[155]....
        /*0ab4*/ 	.word	0x00006d70
        /*0ab8*/ 	.word	0x00000007
        /*0abc*/ 	.word	0x000001a0
        /*0ac0*/ 	.short	0x010a
        /*0ac2*/ 	.byte	0xff
	.zero		1


	//   ....[156]....
        /*0ac4*/ 	.word	0x00006eb0
        /*0ac8*/ 	.word	0x00000000
        /*0acc*/ 	.word	0x00000000
        /*0ad0*/ 	.short	0x0101
        /*0ad2*/ 	.byte	0xff
	.zero		1


	//   ....[157]....
        /*0ad4*/ 	.word	0x00006f60
        /*0ad8*/ 	.word	0x00000076
        /*0adc*/ 	.word	0x000001f0
        /*0ae0*/ 	.short	0x010a
        /*0ae2*/ 	.byte	0xff
	.zero		1


	//   ....[158]....
        /*0ae4*/ 	.word	0x000083e0
        /*0ae8*/ 	.word	0x00000011
        /*0aec*/ 	.word	0x00000000
        /*0af0*/ 	.short	0x0101
        /*0af2*/ 	.byte	0xff
	.zero		1


	//   ....[159]....
        /*0af4*/ 	.word	0x0000ae00
        /*0af8*/ 	.word	0x00000002
        /*0afc*/ 	.word	0x000001a0
        /*0b00*/ 	.short	0x010a
        /*0b02*/ 	.byte	0xff
	.zero		1


	//   ....[160]....
        /*0b04*/ 	.word	0x0000af20
        /*0b08*/ 	.word	0x00000002
        /*0b0c*/ 	.word	0x00000240
        /*0b10*/ 	.short	0x010a
        /*0b12*/ 	.byte	0xff
	.zero		1


	//   ....[161]....
        /*0b14*/ 	.word	0x0000af80
        /*0b18*/ 	.word	0x00000002
        /*0b1c*/ 	.word	0x000000d0
        /*0b20*/ 	.short	0x010a
        /*0b22*/ 	.byte	0xff
	.zero		1


	//   ....[162]....
        /*0b24*/ 	.word	0x0000afe0
        /*0b28*/ 	.word	0x00000002
        /*0b2c*/ 	.word	0x000000d0
        /*0b30*/ 	.short	0x010a
        /*0b32*/ 	.byte	0xff
	.zero		1


	//   ....[163]....
        /*0b34*/ 	.word	0x0000b030
        /*0b38*/ 	.word	0x00000002
        /*0b3c*/ 	.word	0x000001d0
        /*0b40*/ 	.short	0x010a
        /*0b42*/ 	.byte	0xff
	.zero		1


	//   ....[164]....
        /*0b44*/ 	.word	0x0000b090
        /*0b48*/ 	.word	0x00000000
        /*0b4c*/ 	.word	0x00000000
        /*0b50*/ 	.short	0x010a
        /*0b52*/ 	.byte	0xff
	.zero		1


	//   ....[165]....
        /*0b54*/ 	.word	0x0000b0f0
        /*0b58*/ 	.word	0x00000000
        /*0b5c*/ 	.word	0x00000000
        /*0b60*/ 	.short	0x010a
        /*0b62*/ 	.byte	0xff
	.zero		1


	//   ....[166]....
        /*0b64*/ 	.word	0x0000b150
        /*0b68*/ 	.word	0x00000000
        /*0b6c*/ 	.word	0x00000000
        /*0b70*/ 	.short	0x010a
        /*0b72*/ 	.byte	0xff
	.zero		1


	//   ....[167]....
        /*0b74*/ 	.word	0x0000b1b0
        /*0b78*/ 	.word	0x00000000
        /*0b7c*/ 	.word	0x00000000
        /*0b80*/ 	.short	0x010a
        /*0b82*/ 	.byte	0xff
	.zero		1


	//   ....[168]....
        /*0b84*/ 	.word	0x0000b210
        /*0b88*/ 	.word	0x00000000
        /*0b8c*/ 	.word	0x00000000
        /*0b90*/ 	.short	0x010a
        /*0b92*/ 	.byte	0xff
	.zero		1


	//   ....[169]....
        /*0b94*/ 	.word	0x0000b270
        /*0b98*/ 	.word	0x00000000
        /*0b9c*/ 	.word	0x00000000
        /*0ba0*/ 	.short	0x010a
        /*0ba2*/ 	.byte	0xff
	.zero		1


	//   ....[170]....
        /*0ba4*/ 	.word	0x0000b2d0
        /*0ba8*/ 	.word	0x00000000
        /*0bac*/ 	.word	0x00000000
        /*0bb0*/ 	.short	0x010a
        /*0bb2*/ 	.byte	0xff
	.zero		1


	//   ....[171]....
        /*0bb4*/ 	.word	0x0000b330
        /*0bb8*/ 	.word	0x00000000
        /*0bbc*/ 	.word	0x00000000
        /*0bc0*/ 	.short	0x010a
        /*0bc2*/ 	.byte	0xff
	.zero		1


	//   ....[172]....
        /*0bc4*/ 	.word	0x0000b390
        /*0bc8*/ 	.word	0x00000000
        /*0bcc*/ 	.word	0x00000000
        /*0bd0*/ 	.short	0x010a
        /*0bd2*/ 	.byte	0xff
	.zero		1


	//   ....[173]....
        /*0bd4*/ 	.word	0x0000b3f0
        /*0bd8*/ 	.word	0x00000000
        /*0bdc*/ 	.word	0x00000000
        /*0be0*/ 	.short	0x010a
        /*0be2*/ 	.byte	0xff
	.zero		1


	//   ....[174]....
        /*0be4*/ 	.word	0x0000b450
        /*0be8*/ 	.word	0x00000000
        /*0bec*/ 	.word	0x00000000
        /*0bf0*/ 	.short	0x010a
        /*0bf2*/ 	.byte	0xff
	.zero		1


	//   ....[175]....
        /*0bf4*/ 	.word	0x0000b4b0
        /*0bf8*/ 	.word	0x00000000
        /*0bfc*/ 	.word	0x00000000
        /*0c00*/ 	.short	0x010a
        /*0c02*/ 	.byte	0xff
	.zero		1


	//   ....[176]....
        /*0c04*/ 	.word	0x0000b510
        /*0c08*/ 	.word	0x00000000
        /*0c0c*/ 	.word	0x00000000
        /*0c10*/ 	.short	0x010a
        /*0c12*/ 	.byte	0xff
	.zero		1


	//   ....[177]....
        /*0c14*/ 	.word	0x0000b570
        /*0c18*/ 	.word	0x00000000
        /*0c1c*/ 	.word	0x00000000
        /*0c20*/ 	.short	0x010a
        /*0c22*/ 	.byte	0xff
	.zero		1


	//   ....[178]....
        /*0c24*/ 	.word	0x0000b5d0
        /*0c28*/ 	.word	0x00000000
        /*0c2c*/ 	.word	0x00000000
        /*0c30*/ 	.short	0x010a
        /*0c32*/ 	.byte	0xff
	.zero		1


	//   ....[179]....
        /*0c34*/ 	.word	0x0000b630
        /*0c38*/ 	.word	0x00000000
        /*0c3c*/ 	.word	0x00000000
        /*0c40*/ 	.short	0x010a
        /*0c42*/ 	.byte	0xff
	.zero		1


	//   ....[180]....
        /*0c44*/ 	.word	0x0000b690
        /*0c48*/ 	.word	0x00000000
        /*0c4c*/ 	.word	0x00000000
        /*0c50*/ 	.short	0x010a
        /*0c52*/ 	.byte	0xff
	.zero		1


	//   ....[181]....
        /*0c54*/ 	.word	0x0000b6f0
        /*0c58*/ 	.word	0x00000000
        /*0c5c*/ 	.word	0x00000000
        /*0c60*/ 	.short	0x010a
        /*0c62*/ 	.byte	0xff
	.zero		1


	//   ....[182]....
        /*0c64*/ 	.word	0x0000b750
        /*0c68*/ 	.word	0x00000000
        /*0c6c*/ 	.word	0x00000000
        /*0c70*/ 	.short	0x010a
        /*0c72*/ 	.byte	0xff
	.zero		1


	//   ....[183]....
        /*0c74*/ 	.word	0x0000b7b0
        /*0c78*/ 	.word	0x00000000
        /*0c7c*/ 	.word	0x00000000
        /*0c80*/ 	.short	0x010a
        /*0c82*/ 	.byte	0xff
	.zero		1


	//   ....[184]....
        /*0c84*/ 	.word	0x0000b810
        /*0c88*/ 	.word	0x00000000
        /*0c8c*/ 	.word	0x00000000
        /*0c90*/ 	.short	0x010a
        /*0c92*/ 	.byte	0xff
	.zero		1


	//   ....[185]....
        /*0c94*/ 	.word	0x0000b870
        /*0c98*/ 	.word	0x00000000
        /*0c9c*/ 	.word	0x00000000
        /*0ca0*/ 	.short	0x010a
        /*0ca2*/ 	.byte	0xff
	.zero		1


	//   ....[186]....
        /*0ca4*/ 	.word	0x0000b8d0
        /*0ca8*/ 	.word	0x00000000
        /*0cac*/ 	.word	0x00000000
        /*0cb0*/ 	.short	0x010a
        /*0cb2*/ 	.byte	0xff
	.zero		1


	//   ....[187]....
        /*0cb4*/ 	.word	0x0000b930
        /*0cb8*/ 	.word	0x00000000
        /*0cbc*/ 	.word	0x00000000
        /*0cc0*/ 	.short	0x010a
        /*0cc2*/ 	.byte	0xff
	.zero		1


	//   ....[188]....
        /*0cc4*/ 	.word	0x0000b990
        /*0cc8*/ 	.word	0x00000000
        /*0ccc*/ 	.word	0x00000000
        /*0cd0*/ 	.short	0x010a
        /*0cd2*/ 	.byte	0xff
	.zero		1


	//   ....[189]....
        /*0cd4*/ 	.word	0x0000b9e0
        /*0cd8*/ 	.word	0x00000000
        /*0cdc*/ 	.word	0x00000230
        /*0ce0*/ 	.short	0x010a
        /*0ce2*/ 	.byte	0xff
	.zero		1


	//   ....[190]....
        /*0ce4*/ 	.word	0x0000ba40
        /*0ce8*/ 	.word	0x00000000
        /*0cec*/ 	.word	0x000001e0
        /*0cf0*/ 	.short	0x010a
        /*0cf2*/ 	.byte	0xff
	.zero		1


	//   ....[191]....
        /*0cf4*/ 	.word	0x0000ba90
        /*0cf8*/ 	.word	0x00000000
        /*0cfc*/ 	.word	0x000001d0
        /*0d00*/ 	.short	0x010a
        /*0d02*/ 	.byte	0xff
	.zero		1


	//   ....[192]....
        /*0d04*/ 	.word	0x0000baf0
        /*0d08*/ 	.word	0x00000000
        /*0d0c*/ 	.word	0x000001e0
        /*0d10*/ 	.short	0x010a
        /*0d12*/ 	.byte	0xff
	.zero		1


	//   ....[193]....
        /*0d14*/ 	.word	0x0000bb50
        /*0d18*/ 	.word	0x00000004
        /*0d1c*/ 	.word	0x00000008
        /*0d20*/ 	.short	0x010a
        /*0d22*/ 	.byte	0xff
	.zero		1


	//   ....[194]....
        /*0d24*/ 	.word	0x0000bc30
        /*0d28*/ 	.word	0x00000002
        /*0d2c*/ 	.word	0x00000008
        /*0d30*/ 	.short	0x010a
        /*0d32*/ 	.byte	0xff
	.zero		1


	//   ....[195]....
        /*0d34*/ 	.word	0x0000bc80
        /*0d38*/ 	.word	0x00000000
        /*0d3c*/ 	.word	0x000001d0
        /*0d40*/ 	.short	0x010a
        /*0d42*/ 	.byte	0xff
	.zero		1


	//   ....[196]....
        /*0d44*/ 	.word	0x0000bce0
        /*0d48*/ 	.word	0x00000000
        /*0d4c*/ 	.word	0x00000210
        /*0d50*/ 	.short	0x010a
        /*0d52*/ 	.byte	0xff
	.zero		1


	//   ....[197]....
        /*0d54*/ 	.word	0x0000bd40
        /*0d58*/ 	.word	0x00000000
        /*0d5c*/ 	.word	0x00000000
        /*0d60*/ 	.short	0x010a
        /*0d62*/ 	.byte	0xff
	.zero		1


	//   ....[198]....
        /*0d64*/ 	.word	0x0000bda0
        /*0d68*/ 	.word	0x00000000
        /*0d6c*/ 	.word	0x00000000
        /*0d70*/ 	.short	0x010a
        /*0d72*/ 	.byte	0xff
	.zero		1


	//   ....[199]....
        /*0d74*/ 	.word	0x0000be00
        /*0d78*/ 	.word	0x00000000
        /*0d7c*/ 	.word	0x00000000
        /*0d80*/ 	.short	0x010a
        /*0d82*/ 	.byte	0xff
	.zero		1


	//   ....[200]....
        /*0d84*/ 	.word	0x0000be60
        /*0d88*/ 	.word	0x00000000
        /*0d8c*/ 	.word	0x00000000
        /*0d90*/ 	.short	0x010a
        /*0d92*/ 	.byte	0xff
	.zero		1


	//   ....[201]....
        /*0d94*/ 	.word	0x0000bec0
        /*0d98*/ 	.word	0x00000000
        /*0d9c*/ 	.word	0x00000250
        /*0da0*/ 	.short	0x010a
        /*0da2*/ 	.byte	0xff
	.zero		1


	//   ....[202]....
        /*0da4*/ 	.word	0x0000bf10
        /*0da8*/ 	.word	0x00000000
        /*0dac*/ 	.word	0x000001d0
        /*0db0*/ 	.short	0x010a
        /*0db2*/ 	.byte	0xff
	.zero		1


	//   ....[203]....
        /*0db4*/ 	.word	0x0000bf70
        /*0db8*/ 	.word	0x00000000
        /*0dbc*/ 	.word	0x000001c8
        /*0dc0*/ 	.short	0x010a
        /*0dc2*/ 	.byte	0xff
	.zero		1


	//   ....[204]....
        /*0dc4*/ 	.word	0x0000bfd0
        /*0dc8*/ 	.word	0x00000000
        /*0dcc*/ 	.word	0x000001b0
        /*0dd0*/ 	.short	0x010a
        /*0dd2*/ 	.byte	0xff
	.zero		1


	//   ....[205]....
        /*0dd4*/ 	.word	0x0000c030
        /*0dd8*/ 	.word	0x00000000
        /*0ddc*/ 	.word	0x000001b8
        /*0de0*/ 	.short	0x010a
        /*0de2*/ 	.byte	0xff
	.zero		1


	//   ....[206]....
        /*0de4*/ 	.word	0x0000c090
        /*0de8*/ 	.word	0x00000000
        /*0dec*/ 	.word	0x000001b0
        /*0df0*/ 	.short	0x010a
        /*0df2*/ 	.byte	0xff
	.zero		1


	//   ....[207]....
        /*0df4*/ 	.word	0x0000c0e0
        /*0df8*/ 	.word	0x00000000
        /*0dfc*/ 	.word	0x000001d0
        /*0e00*/ 	.short	0x010a
        /*0e02*/ 	.byte	0xff
	.zero		1


	//   ....[208]....
        /*0e04*/ 	.word	0x0000c130
        /*0e08*/ 	.word	0x00000007
        /*0e0c*/ 	.word	0x000001a0
        /*0e10*/ 	.short	0x010a
        /*0e12*/ 	.byte	0xff
	.zero		1


	//   ....[209]....
        /*0e14*/ 	.word	0x0000c180
        /*0e18*/ 	.word	0x00000076
        /*0e1c*/ 	.word	0x000001f0
        /*0e20*/ 	.short	0x010a
        /*0e22*/ 	.byte	0xff
	.zero		1


	//----- nvinfo : EIATTR_NUM_MBARRIERS
	.align		4
.L_49:
        /*0e24*/ 	.byte	0x03, 0x38
        /*0e26*/ 	.short	0x004b


	//----- nvinfo : EIATTR_EXIT_INSTR_OFFSETS
	.align		4
        /*0e28*/ 	.byte	0x04, 0x1c
        /*0e2a*/ 	.short	(.L_51 - .L_50)


	//   ....[0]....
.L_50:
        /*0e2c*/ 	.word	0x000036c0


	//   ....[1]....
        /*0e30*/ 	.word	0x00003bc0


	//   ....[2]....
        /*0e34*/ 	.word	0x00003c20


	//   ....[3]....
        /*0e38*/ 	.word	0x00004ec0


	//   ....[4]....
        /*0e3c*/ 	.word	0x00005c90


	//   ....[5]....
        /*0e40*/ 	.word	0x00005cd0


	//   ....[6]....
        /*0e44*/ 	.word	0x0000af10


	//----- nvinfo : EIATTR_MAX_THREADS
	.align		4
.L_51:
        /*0e48*/ 	.byte	0x04, 0x05
        /*0e4a*/ 	.short	(.L_53 - .L_52)
.L_52:
        /*0e4c*/ 	.word	0x00000100
        /*0e50*/ 	.word	0x00000001
        /*0e54*/ 	.word	0x00000001


	//----- nvinfo : EIATTR_CRS_STACK_SIZE
	.align		4
.L_53:
        /*0e58*/ 	.byte	0x04, 0x1e
        /*0e5a*/ 	.short	(.L_55 - .L_54)
.L_54:
        /*0e5c*/ 	.word	0x00000000


	//----- nvinfo : EIATTR_CBANK_PARAM_SIZE
	.align		4
.L_55:
        /*0e60*/ 	.byte	0x03, 0x19
        /*0e62*/ 	.short	0x0800


	//----- nvinfo : EIATTR_PARAM_CBANK
	.align		4
        /*0e64*/ 	.byte	0x04, 0x0a
        /*0e66*/ 	.short	(.L_57 - .L_56)
	.align		4
.L_56:
        /*0e68*/ 	.word	index@(.nv.constant0._ZN7cutlass13device_kernelINS_4gemm6kernel13GemmUniversalIN4cute5tupleIJiiiiEEENS1_10collective13CollectiveMmaINS1_35MainloopSm100TmaUmmaWarpSpecializedILi26ELi2ELi4ENS5_IJNS4_1CILi2EEENSA_ILi1EEESC_EEEEENS5_IJNSA_ILi128EEESF_NSA_ILi64EEEEEENS_12float_e4m3_tENS5_IJlSC_lEEESI_SJ_NS4_8TiledMMAINS4_8MMA_AtomIJNS4_10MMA_TraitsINS4_25SM100_MMA_F8F6F4_2x1SM_SSEJSI_SI_fSF_SF_NS4_17integral_constantINS4_4UMMA5MajorELSQ_0EEESR_NSO_INSP_7ScaleInELSS_0EEEST_EEEEEENS4_6LayoutINS5_IJSC_SC_SC_EEENS5_IJNSA_ILi0EEESY_SY_EEEEENS5_IJNS4_10UnderscoreES11_S11_EEEEENS4_18SM100_TMA_2SM_LOADENS4_14ComposedLayoutINS4_7SwizzleILi2ELi4ELi3EEENS4_18smem_ptr_flag_bitsILi8EEENSW_INS5_IJNSA_ILi8EEESG_EEENS5_IJSG_SC_EEEEEEEvNS4_8identityES14_S1E_vS1F_EENS_8epilogue10collective18CollectiveEpilogueINS1H_23Sm100TmaWarpSpecializedILi2ELi2ELi32ELb0ELb0EEEJNS5_IJSG_SF_SG_EEENS5_IJNSW_ISG_SC_EENSW_INS5_IJNSA_ILi32EEESB_EEENS5_IJSC_SG_EEEEEEEESI_SJ_SI_SJ_NS1H_6fusion15FusionCallbacksIS1L_NS1T_13LinCombEltActINS1H_6thread7SigmoidESI_fSI_fLNS_15FloatRoundStyleE2EEES1M_S1S_JEEENS4_5SM1004TMEM4LOAD26SM100_TMEM_LOAD_32dp32b32xENS4_13SM90_TMA_LOADENS15_INS16_ILi1ELi4ELi3EEES19_NSW_INS5_IJS1A_S1O_EEENS5_IJS1O_SC_EEEEEEENS4_39AutoVectorizingCopyWithAssumedAlignmentILi128EEENS4_14SM90_TMA_STOREES2A_S2C_S2C_EEEvvEEEEvNT_6ParamsE)
        /*0e6c*/ 	.short	0x0380
        /*0e6e*/ 	.short	0x0800


	//----- nvinfo : EIATTR_SW_WAR
	.align		4
.L_57:
        /*0e70*/ 	.byte	0x04, 0x36
        /*0e72*/ 	.short	(.L_59 - .L_58)
.L_58:
        /*0e74*/ 	.word	0x00000008
.L_59:


//--------------------- .nv.callgraph             --------------------------
	.section	.nv.callgraph,"",@"SHT_CUDA_CALLGRAPH"
	.align	4
	.sectionentsize	8
	.align		4
        /*0000*/ 	.word	0x00000000
	.align		4
        /*0004*/ 	.word	0xffffffff
	.align		4
        /*0008*/ 	.word	index@(_ZN7cutlass13device_kernelINS_4gemm6kernel13GemmUniversalIN4cute5tupleIJiiiiEEENS1_10collective13CollectiveMmaINS1_35MainloopSm100TmaUmmaWarpSpecializedILi26ELi2ELi4ENS5_IJNS4_1CILi2EEENSA_ILi1EEESC_EEEEENS5_IJNSA_ILi128EEESF_NSA_ILi64EEEEEENS_12float_e4m3_tENS5_IJlSC_lEEESI_SJ_NS4_8TiledMMAINS4_8MMA_AtomIJNS4_10MMA_TraitsINS4_25SM100_MMA_F8F6F4_2x1SM_SSEJSI_SI_fSF_SF_NS4_17integral_constantINS4_4UMMA5MajorELSQ_0EEESR_NSO_INSP_7ScaleInELSS_0EEEST_EEEEEENS4_6LayoutINS5_IJSC_SC_SC_EEENS5_IJNSA_ILi0EEESY_SY_EEEEENS5_IJNS4_10UnderscoreES11_S11_EEEEENS4_18SM100_TMA_2SM_LOADENS4_14ComposedLayoutINS4_7SwizzleILi2ELi4ELi3EEENS4_18smem_ptr_flag_bitsILi8EEENSW_INS5_IJNSA_ILi8EEESG_EEENS5_IJSG_SC_EEEEEEEvNS4_8identityES14_S1E_vS1F_EENS_8epilogue10collective18CollectiveEpilogueINS1H_23Sm100TmaWarpSpecializedILi2ELi2ELi32ELb0ELb0EEEJNS5_IJSG_SF_SG_EEENS5_IJNSW_ISG_SC_EENSW_INS5_IJNSA_ILi32EEESB_EEENS5_IJSC_SG_EEEEEEEESI_SJ_SI_SJ_NS1H_6fusion15FusionCallbacksIS1L_NS1T_13LinCombEltActINS1H_6thread7SigmoidESI_fSI_fLNS_15FloatRoundStyleE2EEES1M_S1S_JEEENS4_5SM1004TMEM4LOAD26SM100_TMEM_LOAD_32dp32b32xENS4_13SM90_TMA_LOADENS15_INS16_ILi1ELi4ELi3EEES19_NSW_INS5_IJS1A_S1O_EEENS5_IJS1O_SC_EEEEEEENS4_39AutoVectorizingCopyWithAssumedAlignmentILi128EEENS4_14SM90_TMA_STOREES2A_S2C_S2C_EEEvvEEEEvNT_6ParamsE)
	.align		4
        /*000c*/ 	.word	index@(__assertfail)
	.align		4
        /*0010*/ 	.word	0x00000000
	.align		4
        /*0014*/ 	.word	0xfffffffe
	.align		4
        /*0018*/ 	.word	0x00000000
	.align		4
        /*001c*/ 	.word	0xfffffffd
	.align		4
        /*0020*/ 	.word	0x00000000
	.align		4
        /*0024*/ 	.word	0xfffffffc


//--------------------- .nv.constant4             --------------------------
	.section	.nv.constant4,"a",@progbits
	.align	8
	.align		8
.nv.constant4:
        /*0000*/ 	.dword	__assertfail
	.align		8
        /*0008*/ 	.dword	__unnamed_1
	.align		8
        /*0010*/ 	.dword	__unnamed_2
	.align		8
        /*0018*/ 	.dword	_ZN39_INTERNAL_cf6f5933_4_k_cu_b44efe92_29744cuda3std3__45__cpo5beginE
	.align		8
        /*0020*/ 	.dword	_ZN39_INTERNAL_cf6f5933_4_k_cu_b44efe92_29744cuda3std3__45__cpo3endE
	.align		8
        /*0028*/ 	.dword	_ZN39_INTERNAL_cf6f5933_4_k_cu_b44efe92_29744cuda3std3__45__cpo6cbeginE
	.align		8
        /*0030*/ 	.dword	_ZN39_INTERNAL_cf6f5933_4_k_cu_b44efe92_29744cuda3std3__45__cpo4cendE
	.align		8
        /*0038*/ 	.dword	_ZN39_INTERNAL_cf6f5933_4_k_cu_b44efe92_29744cuda3std3__441_GLOBAL__N__cf6f5933_4_k_cu_b44efe92_29746ignoreE
	.align		8
        /*0040*/ 	.dword	_ZN39_INTERNAL_cf6f5933_4_k_cu_b44efe92_29744cuda3std3__419piecewise_constructE
	.align		8
        /*0048*/ 	.dword	_ZN39_INTERNAL_cf6f5933_4_k_cu_b44efe92_29744cuda3std3__48in_placeE
	.align		8
        /*0050*/ 	.dword	_ZN39_INTERNAL_cf6f5933_4_k_cu_b44efe92_29744cuda3std6ranges3__45__cpo4swapE
	.align		8
        /*0058*/ 	.dword	_ZN39_INTERNAL_cf6f5933_4_k_cu_b44efe92_29744cuda3std6ranges3__45__cpo9iter_moveE
	.align		8
        /*0060*/ 	.dword	_ZN39_INTERNAL_cf6f5933_4_k_cu_b44efe92_29744cute7productE
	.align		8
        /*0068*/ 	.dword	_ZN39_INTERNAL_cf6f5933_4_k_cu_b44efe92_29744cute1_E
	.align		8
        /*0070*/ 	.dword	$str$25
	.align		8
        /*0078*/ 	.dword	$str$26
	.align		8
        /*0080*/ 	.dword	$str$27
	.align		8
        /*0088*/ 	.dword	$str$28


//--------------------- .text._ZN7cutlass13device_kernelINS_4gemm6kernel13GemmUniversalIN4cute5tupleIJiiiiEEENS1_10collective13CollectiveMmaINS1_35MainloopSm100TmaUmmaWarpSpecializedILi26ELi2ELi4ENS5_IJNS4_1CILi2EEENSA_ILi1EEESC_EEEEENS5_IJNSA_ILi128EEESF_NSA_ILi64EEEEEENS_12float_e4m3_tENS5_IJlSC_lEEESI_SJ_NS4_8TiledMMAINS4_8MMA_AtomIJNS4_10MMA_TraitsINS4_25SM100_MMA_F8F6F4_2x1SM_SSEJSI_SI_fSF_SF_NS4_17integral_constantINS4_4UMMA5MajorELSQ_0EEESR_NSO_INSP_7ScaleInELSS_0EEEST_EEEEEENS4_6LayoutINS5_IJSC_SC_SC_EEENS5_IJNSA_ILi0EEESY_SY_EEEEENS5_IJNS4_10UnderscoreES11_S11_EEEEENS4_18SM100_TMA_2SM_LOADENS4_14ComposedLayoutINS4_7SwizzleILi2ELi4ELi3EEENS4_18smem_ptr_flag_bitsILi8EEENSW_INS5_IJNSA_ILi8EEESG_EEENS5_IJSG_SC_EEEEEEEvNS4_8identityES14_S1E_vS1F_EENS_8epilogue10collective18CollectiveEpilogueINS1H_23Sm100TmaWarpSpecializedILi2ELi2ELi32ELb0ELb0EEEJNS5_IJSG_SF_SG_EEENS5_IJNSW_ISG_SC_EENSW_INS5_IJNSA_ILi32EEESB_EEENS5_IJSC_SG_EEEEEEEESI_SJ_SI_SJ_NS1H_6fusion15FusionCallbacksIS1L_NS1T_13LinCombEltActINS1H_6thread7SigmoidESI_fSI_fLNS_15FloatRoundStyleE2EEES1M_S1S_JEEENS4_5SM1004TMEM4LOAD26SM100_TMEM_LOAD_32dp32b32xENS4_13SM90_TMA_LOADENS15_INS16_ILi1ELi4ELi3EEES19_NSW_INS5_IJS1A_S1O_EEENS5_IJS1O_SC_EEEEEEENS4_39AutoVectorizingCopyWithAssumedAlignmentILi128EEENS4_14SM90_TMA_STOREES2A_S2C_S2C_EEEvvEEEEvNT_6ParamsE --------------------------
	.section	.text._ZN7cutlass13device_kernelINS_4gemm6kernel13GemmUniversalIN4cute5tupleIJiiiiEEENS1_10collective13CollectiveMmaINS1_35MainloopSm100TmaUmmaWarpSpecializedILi26ELi2ELi4ENS5_IJNS4_1CILi2EEENSA_ILi1EEESC_EEEEENS5_IJNSA_ILi128EEESF_NSA_ILi64EEEEEENS_12float_e4m3_tENS5_IJlSC_lEEESI_SJ_NS4_8TiledMMAINS4_8MMA_AtomIJNS4_10MMA_TraitsINS4_25SM100_MMA_F8F6F4_2x1SM_SSEJSI_SI_fSF_SF_NS4_17integral_constantINS4_4UMMA5MajorELSQ_0EEESR_NSO_INSP_7ScaleInELSS_0EEEST_EEEEEENS4_6LayoutINS5_IJSC_SC_SC_EEENS5_IJNSA_ILi0EEESY_SY_EEEEENS5_IJNS4_10UnderscoreES11_S11_EEEEENS4_18SM100_TMA_2SM_LOADENS4_14ComposedLayoutINS4_7SwizzleILi2ELi4ELi3EEENS4_18smem_ptr_flag_bitsILi8EEENSW_INS5_IJNSA_ILi8EEESG_EEENS5_IJSG_SC_EEEEEEEvNS4_8identityES14_S1E_vS1F_EENS_8epilogue10collective18CollectiveEpilogueINS1H_23Sm100TmaWarpSpecializedILi2ELi2ELi32ELb0ELb0EEEJNS5_IJSG_SF_SG_EEENS5_IJNSW_ISG_SC_EENSW_INS5_IJNSA_ILi32EEESB_EEENS5_IJSC_SG_EEEEEEEESI_SJ_SI_SJ_NS1H_6fusion15FusionCallbacksIS1L_NS1T_13LinCombEltActINS1H_6thread7SigmoidESI_fSI_fLNS_15FloatRoundStyleE2EEES1M_S1S_JEEENS4_5SM1004TMEM4LOAD26SM100_TMEM_LOAD_32dp32b32xENS4_13SM90_TMA_LOADENS15_INS16_ILi1ELi4ELi3EEES19_NSW_INS5_IJS1A_S1O_EEENS5_IJS1O_SC_EEEEEEENS4_39AutoVectorizingCopyWithAssumedAlignmentILi128EEENS4_14SM90_TMA_STOREES2A_S2C_S2C_EEEvvEEEEvNT_6ParamsE,"ax",@progbits
	.align	128
.text._ZN7cutlass13device_kernelINS_4gemm6kernel13GemmUniversalIN4cute5tupleIJiiiiEEENS1_10collective13CollectiveMmaINS1_35MainloopSm100TmaUmmaWarpSpecializedILi26ELi2ELi4ENS5_IJNS4_1CILi2EEENSA_ILi1EEESC_EEEEENS5_IJNSA_ILi128EEESF_NSA_ILi64EEEEEENS_12float_e4m3_tENS5_IJlSC_lEEESI_SJ_NS4_8TiledMMAINS4_8MMA_AtomIJNS4_10MMA_TraitsINS4_25SM100_MMA_F8F6F4_2x1SM_SSEJSI_SI_fSF_SF_NS4_17integral_constantINS4_4UMMA5MajorELSQ_0EEESR_NSO_INSP_7ScaleInELSS_0EEEST_EEEEEENS4_6LayoutINS5_IJSC_SC_SC_EEENS5_IJNSA_ILi0EEESY_SY_EEEEENS5_IJNS4_10UnderscoreES11_S11_EEEEENS4_18SM100_TMA_2SM_LOADENS4_14ComposedLayoutINS4_7SwizzleILi2ELi4ELi3EEENS4_18smem_ptr_flag_bitsILi8EEENSW_INS5_IJNSA_ILi8EEESG_EEENS5_IJSG_SC_EEEEEEEvNS4_8identityES14_S1E_vS1F_EENS_8epilogue10collective18CollectiveEpilogueINS1H_23Sm100TmaWarpSpecializedILi2ELi2ELi32ELb0ELb0EEEJNS5_IJSG_SF_SG_EEENS5_IJNSW_ISG_SC_EENSW_INS5_IJNSA_ILi32EEESB_EEENS5_IJSC_SG_EEEEEEEESI_SJ_SI_SJ_NS1H_6fusion15FusionCallbacksIS1L_NS1T_13LinCombEltActINS1H_6thread7SigmoidESI_fSI_fLNS_15FloatRoundStyleE2EEES1M_S1S_JEEENS4_5SM1004TMEM4LOAD26SM100_TMEM_LOAD_32dp32b32xENS4_13SM90_TMA_LOADENS15_INS16_ILi1ELi4ELi3EEES19_NSW_INS5_IJS1A_S1O_EEENS5_IJS1O_SC_EEEEEEENS4_39AutoVectorizingCopyWithAssumedAlignmentILi128EEENS4_14SM90_TMA_STOREES2A_S2C_S2C_EEEvvEEEEvNT_6ParamsE:
        .type           _ZN7cutlass13device_kernelINS_4gemm6kernel13GemmUniversalIN4cute5tupleIJiiiiEEENS1_10collective13CollectiveMmaINS1_35MainloopSm100TmaUmmaWarpSpecializedILi26ELi2ELi4ENS5_IJNS4_1CILi2EEENSA_ILi1EEESC_EEEEENS5_IJNSA_ILi128EEESF_NSA_ILi64EEEEEENS_12float_e4m3_tENS5_IJlSC_lEEESI_SJ_NS4_8TiledMMAINS4_8MMA_AtomIJNS4_10MMA_TraitsINS4_25SM100_MMA_F8F6F4_2x1SM_SSEJSI_SI_fSF_SF_NS4_17integral_constantINS4_4UMMA5MajorELSQ_0EEESR_NSO_INSP_7ScaleInELSS_0EEEST_EEEEEENS4_6LayoutINS5_IJSC_SC_SC_EEENS5_IJNSA_ILi0EEESY_SY_EEEEENS5_IJNS4_10UnderscoreES11_S11_EEEEENS4_18SM100_TMA_2SM_LOADENS4_14ComposedLayoutINS4_7SwizzleILi2ELi4ELi3EEENS4_18smem_ptr_flag_bitsILi8EEENSW_INS5_IJNSA_ILi8EEESG_EEENS5_IJSG_SC_EEEEEEEvNS4_8identityES14_S1E_vS1F_EENS_8epilogue10collective18CollectiveEpilogueINS1H_23Sm100TmaWarpSpecializedILi2ELi2ELi32ELb0ELb0EEEJNS5_IJSG_SF_SG_EEENS5_IJNSW_ISG_SC_EENSW_INS5_IJNSA_ILi32EEESB_EEENS5_IJSC_SG_EEEEEEEESI_SJ_SI_SJ_NS1H_6fusion15FusionCallbacksIS1L_NS1T_13LinCombEltActINS1H_6thread7SigmoidESI_fSI_fLNS_15FloatRoundStyleE2EEES1M_S1S_JEEENS4_5SM1004TMEM4LOAD26SM100_TMEM_LOAD_32dp32b32xENS4_13SM90_TMA_LOADENS15_INS16_ILi1ELi4ELi3EEES19_NSW_INS5_IJS1A_S1O_EEENS5_IJS1O_SC_EEEEEEENS4_39AutoVectorizingCopyWithAssumedAlignmentILi128EEENS4_14SM90_TMA_STOREES2A_S2C_S2C_EEEvvEEEEvNT_6ParamsE,@function
        .size           _ZN7cutlass13device_kernelINS_4gemm6kernel13GemmUniversalIN4cute5tupleIJiiiiEEENS1_10collective13CollectiveMmaINS1_35MainloopSm100TmaUmmaWarpSpecializedILi26ELi2ELi4ENS5_IJNS4_1CILi2EEENSA_ILi1EEESC_EEEEENS5_IJNSA_ILi128EEESF_NSA_ILi64EEEEEENS_12float_e4m3_tENS5_IJlSC_lEEESI_SJ_NS4_8TiledMMAINS4_8MMA_AtomIJNS4_10MMA_TraitsINS4_25SM100_MMA_F8F6F4_2x1SM_SSEJSI_SI_fSF_SF_NS4_17integral_constantINS4_4UMMA5MajorELSQ_0EEESR_NSO_INSP_7ScaleInELSS_0EEEST_EEEEEENS4_6LayoutINS5_IJSC_SC_SC_EEENS5_IJNSA_ILi0EEESY_SY_EEEEENS5_IJNS4_10UnderscoreES11_S11_EEEEENS4_18SM100_TMA_2SM_LOADENS4_14ComposedLayoutINS4_7SwizzleILi2ELi4ELi3EEENS4_18smem_ptr_flag_bitsILi8EEENSW_INS5_IJNSA_ILi8EEESG_EEENS5_IJSG_SC_EEEEEEEvNS4_8identityES14_S1E_vS1F_EENS_8epilogue10collective18CollectiveEpilogueINS1H_23Sm100TmaWarpSpecializedILi2ELi2ELi32ELb0ELb0EEEJNS5_IJSG_SF_SG_EEENS5_IJNSW_ISG_SC_EENSW_INS5_IJNSA_ILi32EEESB_EEENS5_IJSC_SG_EEEEEEEESI_SJ_SI_SJ_NS1H_6fusion15FusionCallbacksIS1L_NS1T_13LinCombEltActINS1H_6thread7SigmoidESI_fSI_fLNS_15FloatRoundStyleE2EEES1M_S1S_JEEENS4_5SM1004TMEM4LOAD26SM100_TMEM_LOAD_32dp32b32xENS4_13SM90_TMA_LOADENS15_INS16_ILi1ELi4ELi3EEES19_NSW_INS5_IJS1A_S1O_EEENS5_IJS1O_SC_EEEEEEENS4_39AutoVectorizingCopyWithAssumedAlignmentILi128EEENS4_14SM90_TMA_STOREES2A_S2C_S2C_EEEvvEEEEvNT_6ParamsE,(.L_x_331 - _ZN7cutlass13device_kernelINS_4gemm6kernel13GemmUniversalIN4cute5tupleIJiiiiEEENS1_10collective13CollectiveMmaINS1_35MainloopSm100TmaUmmaWarpSpecializedILi26ELi2ELi4ENS5_IJNS4_1CILi2EEENSA_ILi1EEESC_EEEEENS5_IJNSA_ILi128EEESF_NSA_ILi64EEEEEENS_12float_e4m3_tENS5_IJlSC_lEEESI_SJ_NS4_8TiledMMAINS4_8MMA_AtomIJNS4_10MMA_TraitsINS4_25SM100_MMA_F8F6F4_2x1SM_SSEJSI_SI_fSF_SF_NS4_17integral_constantINS4_4UMMA5MajorELSQ_0EEESR_NSO_INSP_7ScaleInELSS_0EEEST_EEEEEENS4_6LayoutINS5_IJSC_SC_SC_EEENS5_IJNSA_ILi0EEESY_SY_EEEEENS5_IJNS4_10UnderscoreES11_S11_EEEEENS4_18SM100_TMA_2SM_LOADENS4_14ComposedLayoutINS4_7SwizzleILi2ELi4ELi3EEENS4_18smem_ptr_flag_bitsILi8EEENSW_INS5_IJNSA_ILi8EEESG_EEENS5_IJSG_SC_EEEEEEEvNS4_8identityES14_S1E_vS1F_EENS_8epilogue10collective18CollectiveEpilogueINS1H_23Sm100TmaWarpSpecializedILi2ELi2ELi32ELb0ELb0EEEJNS5_IJSG_SF_SG_EEENS5_IJNSW_ISG_SC_EENSW_INS5_IJNSA_ILi32EEESB_EEENS5_IJSC_SG_EEEEEEEESI_SJ_SI_SJ_NS1H_6fusion15FusionCallbacksIS1L_NS1T_13LinCombEltActINS1H_6thread7SigmoidESI_fSI_fLNS_15FloatRoundStyleE2EEES1M_S1S_JEEENS4_5SM1004TMEM4LOAD26SM100_TMEM_LOAD_32dp32b32xENS4_13SM90_TMA_LOADENS15_INS16_ILi1ELi4ELi3EEES19_NSW_INS5_IJS1A_S1O_EEENS5_IJS1O_SC_EEEEEEENS4_39AutoVectorizingCopyWithAssumedAlignmentILi128EEENS4_14SM90_TMA_STOREES2A_S2C_S2C_EEEvvEEEEvNT_6ParamsE)
        .other          _ZN7cutlass13device_kernelINS_4gemm6kernel13GemmUniversalIN4cute5tupleIJiiiiEEENS1_10collective13CollectiveMmaINS1_35MainloopSm100TmaUmmaWarpSpecializedILi26ELi2ELi4ENS5_IJNS4_1CILi2EEENSA_ILi1EEESC_EEEEENS5_IJNSA_ILi128EEESF_NSA_ILi64EEEEEENS_12float_e4m3_tENS5_IJlSC_lEEESI_SJ_NS4_8TiledMMAINS4_8MMA_AtomIJNS4_10MMA_TraitsINS4_25SM100_MMA_F8F6F4_2x1SM_SSEJSI_SI_fSF_SF_NS4_17integral_constantINS4_4UMMA5MajorELSQ_0EEESR_NSO_INSP_7ScaleInELSS_0EEEST_EEEEEENS4_6LayoutINS5_IJSC_SC_SC_EEENS5_IJNSA_ILi0EEESY_SY_EEEEENS5_IJNS4_10UnderscoreES11_S11_EEEEENS4_18SM100_TMA_2SM_LOADENS4_14ComposedLayoutINS4_7SwizzleILi2ELi4ELi3EEENS4_18smem_ptr_flag_bitsILi8EEENSW_INS5_IJNSA_ILi8EEESG_EEENS5_IJSG_SC_EEEEEEEvNS4_8identityES14_S1E_vS1F_EENS_8epilogue10collective18CollectiveEpilogueINS1H_23Sm100TmaWarpSpecializedILi2ELi2ELi32ELb0ELb0EEEJNS5_IJSG_SF_SG_EEENS5_IJNSW_ISG_SC_EENSW_INS5_IJNSA_ILi32EEESB_EEENS5_IJSC_SG_EEEEEEEESI_SJ_SI_SJ_NS1H_6fusion15FusionCallbacksIS1L_NS1T_13LinCombEltActINS1H_6thread7SigmoidESI_fSI_fLNS_15FloatRoundStyleE2EEES1M_S1S_JEEENS4_5SM1004TMEM4LOAD26SM100_TMEM_LOAD_32dp32b32xENS4_13SM90_TMA_LOADENS15_INS16_ILi1ELi4ELi3EEES19_NSW_INS5_IJS1A_S1O_EEENS5_IJS1O_SC_EEEEEEENS4_39AutoVectorizingCopyWithAssumedAlignmentILi128EEENS4_14SM90_TMA_STOREES2A_S2C_S2C_EEEvvEEEEvNT_6ParamsE,@"STO_CUDA_ENTRY STV_DEFAULT"
_ZN7cutlass13device_kernelINS_4gemm6kernel13GemmUniversalIN4cute5tupleIJiiiiEEENS1_10collective13CollectiveMmaINS1_35MainloopSm100TmaUmmaWarpSpecializedILi26ELi2ELi4ENS5_IJNS4_1CILi2EEENSA_ILi1EEESC_EEEEENS5_IJNSA_ILi128EEESF_NSA_ILi64EEEEEENS_12float_e4m3_tENS5_IJlSC_lEEESI_SJ_NS4_8TiledMMAINS4_8MMA_AtomIJNS4_10MMA_TraitsINS4_25SM100_MMA_F8F6F4_2x1SM_SSEJSI_SI_fSF_SF_NS4_17integral_constantINS4_4UMMA5MajorELSQ_0EEESR_NSO_INSP_7ScaleInELSS_0EEEST_EEEEEENS4_6LayoutINS5_IJSC_SC_SC_EEENS5_IJNSA_ILi0EEESY_SY_EEEEENS5_IJNS4_10UnderscoreES11_S11_EEEEENS4_18SM100_TMA_2SM_LOADENS4_14ComposedLayoutINS4_7SwizzleILi2ELi4ELi3EEENS4_18smem_ptr_flag_bitsILi8EEENSW_INS5_IJNSA_ILi8EEESG_EEENS5_IJSG_SC_EEEEEEEvNS4_8identityES14_S1E_vS1F_EENS_8epilogue10collective18CollectiveEpilogueINS1H_23Sm100TmaWarpSpecializedILi2ELi2ELi32ELb0ELb0EEEJNS5_IJSG_SF_SG_EEENS5_IJNSW_ISG_SC_EENSW_INS5_IJNSA_ILi32EEESB_EEENS5_IJSC_SG_EEEEEEEESI_SJ_SI_SJ_NS1H_6fusion15FusionCallbacksIS1L_NS1T_13LinCombEltActINS1H_6thread7SigmoidESI_fSI_fLNS_15FloatRoundStyleE2EEES1M_S1S_JEEENS4_5SM1004TMEM4LOAD26SM100_TMEM_LOAD_32dp32b32xENS4_13SM90_TMA_LOADENS15_INS16_ILi1ELi4ELi3EEES19_NSW_INS5_IJS1A_S1O_EEENS5_IJS1O_SC_EEEEEEENS4_39AutoVectorizingCopyWithAssumedAlignmentILi128EEENS4_14SM90_TMA_STOREES2A_S2C_S2C_EEEvvEEEEvNT_6ParamsE:
[----:B------:R-:W1:Y:S01]  /*0000*/  LDC R1, c[0x0][0x37c] ;  /* 0x0000df00ff017b82 */ /* 0x000e620000000800 */
[----:B------:R-:W2:Y:S01]  /*0010*/  S2R R110, SR_TID.X ;  /* 0x00000000006e7919 */ /* 0x000ea20000002100 */
[----:B------:R-:W3:Y:S06]  /*0020*/  LDCU.64 UR8, c[0x0][0x890] ;  /* 0x00011200ff0877ac */ /* 0x000eec0008000a00 */
[----:B------:R-:W4:Y:S01]  /*0030*/  S2UR UR37, SR_CgaCtaId ;  /* 0x00000000002579c3 */ /* 0x000f220000008800 */
[----:B------:R-:W-:Y:S02]  /*0040*/  PRMT R92, RZ, 0x7610, R92 ;  /* 0x00007610ff5c7816 */ /* 0x000fe4000000005c */
[----:B------:R-:W-:Y:S01]  /*0050*/  ELECT P0, URZ, PT ;  /* 0x0000000000ff782f */ /* 0x000fe20003800000 */
[----:B------:R-:W1:Y:S01]  /*0060*/  LDCU.64 UR38, c[0x0][0x358] ;  /* 0x00006b00ff2677ac */ /* 0x000e620008000a00 */
[----:B---3--:R-:W-:-:S04]  /*0070*/  UISETP.NE.U32.AND UP2, UPT, UR8, URZ, UPT ;  /* 0x000000ff0800728c */ /* 0x008fc8000bf45070 */
[----:B------:R-:W-:Y:S02]  /*0080*/  UISETP.NE.AND.EX UP2, UPT, UR9, URZ, UPT, UP2 ;  /* 0x000000ff0900728c */ /* 0x000fe4000bf45320 */
[----:B----4-:R-:W-:Y:S02]  /*0090*/  ULOP3.LUT UR5, UR37, 0x1, URZ, 0xc0, !UPT ;  /* 0x0000000125057892 */ /* 0x010fe4000f8ec0ff */
[----:B------:R-:W-:Y:S01]  /*00a0*/  ULOP3.LUT UR4, UR37, 0x1, URZ, 0x3c, !UPT ;  /* 0x0000000125047892 */ /* 0x000fe2000f8e3cff */
[----:B--2---:R-:W-:-:S05]  /*00b0*/  SHF.R.U32.HI R111, RZ, 0x5, R110 ;  /* 0x00000005ff6f7819 */ /* 0x004fca000001166e */
[----:B------:R-:W2:Y:S02]  /*00c0*/  SHFL.IDX PT, R0, R111, RZ, 0x1f ;  /* 0x00001fff6f007589 */ /* 0x000ea400000e0000 */
[----:B--2---:R-:W-:Y:S01]  /*00d0*/  R2UR UR10, R0 ;  /* 0x00000000000a72ca */ /* 0x004fe200000e0000 */
[----:B-1----:R-:W-:Y:S05]  /*00e0*/  BRA.U UP2, `(.L_x_0) ;  /* 0x00000001022c7547 */ /* 0x002fea000b800000 */
[----:B------:R-:W1:Y:S02]  /*00f0*/  LDCU.64 UR6, c[0x0][0x888] ;  /* 0x00011100ff0677ac */ /* 0x000e640008000a00 */
[----:B-1----:R-:W-:-:S04]  /*0100*/  UISETP.NE.U32.AND UP0, UPT, UR6, URZ, UPT ;  /* 0x000000ff0600728c */ /* 0x002fc8000bf05070 */
[----:B------:R-:W-:-:S09]  /*0110*/  UISETP.NE.AND.EX UP0, UPT, UR7, URZ, UPT, UP0 ;  /* 0x000000ff0700728c */ /* 0x000fd2000bf05300 */
[----:B------:R-:W-:Y:S05]  /*0120*/  BRA.U !UP0, `(.L_x_1) ;  /* 0x0000000108107547 */ /* 0x000fea000b800000 */
[----:B------:R-:W1:Y:S02]  /*0130*/  LDC.64 R2, c[0x0][0x888] ;  /* 0x00022200ff027b82 */ /* 0x000e640000000a00 */
[----:B-1----:R1:W5:Y:S01]  /*0140*/  LDG.E R63, desc[UR38][R2.64] ;  /* 0x00000026023f7981 */ /* 0x002362000c1e1900 */
[----:B------:R-:W-:Y:S01]  /*0150*/  HFMA2 R92, -RZ, RZ, 0, 5.9604644775390625e-08 ;  /* 0x00000001ff5c7431 */ /* 0x000fe200000001ff */
[----:B------:R-:W-:Y:S05]  /*0160*/  BRA `(.L_x_0) ;  /* 0x00000000000c7947 */ /* 0x000fea0003800000 */
.L_x_1:
[----:B------:R-:W1:Y:S01]  /*0170*/  LDCU UR6, c[0x0][0x880] ;  /* 0x00011000ff0677ac */ /* 0x000e620008000800 */
[----:B------:R-:W-:Y:S01]  /*0180*/  HFMA2 R92, -RZ, RZ, 0, 5.9604644775390625e-08 ;  /* 0x00000001ff5c7431 */ /* 0x000fe200000001ff */
[----:B-1----:R-:W-:-:S07]  /*0190*/  MOV R63, UR6 ;  /* 0x00000006003f7c02 */ /* 0x002fce0008000f00 */
.L_x_0:
[----:B------:R-:W2:Y:S02]  /*01a0*/  LDCU.64 UR6, c[0x0][0x8b0] ;  /* 0x00011600ff0677ac */ /* 0x000ea40008000a00 */
[----:B--2---:R-:W-:-:S04]  /*01b0*/  UISETP.NE.U32.AND UP0, UPT, UR6, URZ, UPT ;  /* 0x000000ff0600728c */ /* 0x004fc8000bf05070 */
[----:B------:R-:W-:-:S09]  /*01c0*/  UISETP.NE.AND.EX UP0, UPT, UR7, URZ, UPT, UP0 ;  /* 0x000000ff0700728c */ /* 0x000fd2000bf05300 */
[----:B------:R-:W-:Y:S05]  /*01d0*/  BRA.U UP0, `(.L_x_2) ;  /* 0x0000000100247547 */ /* 0x000fea000b800000 */
[----:B------:R-:W2:Y:S02]  /*01e0*/  LDCU.64 UR6, c[0x0][0x8a8] ;  /* 0x00011500ff0677ac */ /* 0x000ea40008000a00 */
[----:B--2---:R-:W-:-:S04]  /*01f0*/  UISETP.NE.U32.AND UP0, UPT, UR6, URZ, UPT ;  /* 0x000000ff0600728c */ /* 0x004fc8000bf05070 */
[----:B------:R-:W-:-:S09]  /*0200*/  UISETP.NE.AND.EX UP0, UPT, UR7, URZ, UPT, UP0 ;  /* 0x000000ff0700728c */ /* 0x000fd2000bf05300 */
[----:B------:R-:W-:Y:S05]  /*0210*/  BRA.U !UP0, `(.L_x_3) ;  /* 0x00000001080c7547 */ /* 0x000fea000b800000 */
[----:B-1----:R-:W1:Y:S02]  /*0220*/  LDC.64 R2, c[0x0][0x8a8] ;  /* 0x00022a00ff027b82 */ /* 0x002e640000000a00 */
[----:B-1----:R2:W5:Y:S01]  /*0230*/  LDG.E R41, desc[UR38][R2.64] ;  /* 0x0000002602297981 */ /* 0x002562000c1e1900 */
[----:B------:R-:W-:Y:S05]  /*0240*/  BRA `(.L_x_2) ;  /* 0x0000000000087947 */ /* 0x000fea0003800000 */
.L_x_3:
[----:B------:R-:W2:Y:S02]  /*0250*/  LDCU UR6, c[0x0][0x8a0] ;  /* 0x00011400ff0677ac */ /* 0x000ea40008000800 */
[----:B--2---:R-:W-:Y:S02]  /*0260*/  MOV R41, UR6 ;  /* 0x0000000600297c02 */ /* 0x004fe40008000f00 */
.L_x_2:
[----:B------:R-:W-:Y:S01]  /*0270*/  IMAD.U32 R0, RZ, RZ, UR10 ;  /* 0x0000000aff007e24 */ /* 0x000fe2000f8e00ff */
[----:B------:R-:W-:Y:S04]  /*0280*/  BSSY.RECONVERGENT B0, `(.L_x_4) ;  /* 0x000000c000007945 */ /* 0x000fe80003800200 */
[C---:B------:R-:W-:Y:S02]  /*0290*/  ISETP.NE.OR P2, PT, R0.reuse, 0x1, !P0 ;  /* 0x000000010000780c */ /* 0x040fe40004745670 */
[----:B------:R-:W-:-:S11]  /*02a0*/  ISETP.NE.OR P1, PT, R0, 0x3, !P0 ;  /* 0x000000030000780c */ /* 0x000fd60004725670 */
[----:B------:R-:W-:Y:S05]  /*02b0*/  @P2 BRA `(.L_x_5) ;  /* 0x0000000000202947 */ /* 0x000fea0003800000 */
[----:B------:R-:W3:Y:S02]  /*02c0*/  LDCU.64 UR6, c[0x0][0x348] ;  /* 0x00006900ff0677ac */ /* 0x000ee40008000a00 */
[----:B---3--:R-:W-:Y:S02]  /*02d0*/  UIADD3 UR12, UP1, UPT, UR6, 0x80, URZ ;  /* 0x00000080060c7890 */ /* 0x008fe4000ff3e0ff */
[----:B------:R-:W-:Y:S02]  /*02e0*/  UIADD3 UR6, UP0, UPT, UR6, 0x180, URZ ;  /* 0x0000018006067890 */ /* 0x000fe4000ff1e0ff */
[----:B------:R-:W-:Y:S02]  /*02f0*/  UIADD3.X UR13, UPT, UPT, URZ, UR7, URZ, UP1, !UPT ;  /* 0x00000007ff0d7290 */ /* 0x000fe40008ffe4ff */
[----:B------:R-:W-:-:S07]  /*0300*/  UIADD3.X UR7, UPT, UPT, URZ, UR7, URZ, UP0, !UPT ;  /* 0x00000007ff077290 */ /* 0x000fce00087fe4ff */
[----:B------:R3:W-:Y:S02]  /*0310*/  UTMACCTL.PF [UR12] ;  /* 0x000000000c0079b9 */ /* 0x0007e40008040000 */
[----:B------:R3:W-:Y:S02]  /*0320*/  UTMACCTL.PF [UR6] ;  /* 0x00000000060079b9 */ /* 0x0007e40008040000 */
[----:B---3--:R-:W-:Y:S01]  /*0330*/  NOP ;  /* 0x0000000000007918 */ /* 0x008fe20000000000 */
.L_x_5:
[----:B------:R-:W-:Y:S05]  /*0340*/  BSYNC.RECONVERGENT B0 ;  /* 0x0000000000007941 */ /* 0x000fea0003800200 */
.L_x_4:
[----:B------:R-:W-:Y:S04]  /*0350*/  BSSY.RECONVERGENT B0, `(.L_x_6) ;  /* 0x000000a000007945 */ /* 0x000fe80003800200 */
        /* <DEDUP_REMOVED lines=9> */
.L_x_7:
[----:B------:R-:W-:Y:S05]  /*03f0*/  BSYNC.RECONVERGENT B0 ;  /* 0x0000000000007941 */ /* 0x000fea0003800200 */
.L_x_6:
[----:B------:R-:W3:Y:S01]  /*0400*/  LDCU.64 UR6, c[0x0][0x888] ;  /* 0x00011100ff0677ac */ /* 0x000ee20008000a00 */
[----:B------:R-:W-:Y:S02]  /*0410*/  UISETP.EQ.U32.AND UP1, UPT, UR8, URZ, UPT ;  /* 0x000000ff0800728c */ /* 0x000fe4000bf22070 */
[----:B------:R-:W-:Y:S02]  /*0420*/  UPLOP3.LUT UP5, UPT, UPT, UPT, UPT, 0x40, 0x4 ;  /* 0x000000000004789c */ /* 0x000fe40003fae870 */
[----:B---3--:R-:W-:-:S04]  /*0430*/  UISETP.NE.U32.AND UP0, UPT, UR6, URZ, UPT ;  /* 0x000000ff0600728c */ /* 0x008fc8000bf05070 */
[----:B------:R-:W-:-:S04]  /*0440*/  UISETP.NE.AND.EX UP0, UPT, UR7, URZ, UPT, UP0 ;  /* 0x000000ff0700728c */ /* 0x000fc8000bf05300 */
[----:B------:R-:W-:-:S04]  /*0450*/  UISETP.EQ.OR.EX UP3, UPT, UR9, URZ, !UP0, UP1 ;  /* 0x000000ff0900728c */ /* 0x000fc8000c762710 */
[----:B------:R-:W-:-:S05]  /*0460*/  UP2UR UR44, UPR, URZ, 0x8 ;  /* 0x00000008ff2c7883 */ /* 0x000fca0008000000 */
[----:B------:R-:W-:Y:S07]  /*0470*/  BRA.U !UP3, `(.L_x_8) ;  /* 0x000000010b147547 */ /* 0x000fee000b800000 */
[----:B------:R-:W-:Y:S01]  /*0480*/  PLOP3.LUT P2, PT, PT, PT, UP2, 0x80, 0x8 ;  /* 0x000000000008781c */ /* 0x000fe20003f4f028 */
[----:B------:R-:W-:-:S12]  /*0490*/  UPLOP3.LUT UP5, UPT, UPT, UPT, UP0, 0x40, 0x4 ;  /* 0x000000000004789c */ /* 0x000fd80003fae800 */
[----:B-----5:R-:W-:-:S13]  /*04a0*/  @!P2 FSETP.EQ.AND P1, PT, R63, RZ, PT ;  /* 0x000000ff3f00a20b */ /* 0x020fda0003f22000 */
[----:B------:R-:W-:Y:S01]  /*04b0*/  @!P2 VOTEU.ANY UP1, P1 ;  /* 0x0000000000ffa886 */ /* 0x000fe20000820100 */
[----:B------:R-:W-:-:S11]  /*04c0*/  @!UP2 UPLOP3.LUT UP5, UPT, UPT, UPT, UP1, 0x80, 0x8 ;  /* 0x000000000008a89c */ /* 0x000fd60003faf010 */
.L_x_8:
[----:B------:R-:W3:Y:S01]  /*04d0*/  SHFL.IDX PT, R0, R111, RZ, 0x1f ;  /* 0x00001fff6f007589 */ /* 0x000ee200000e0000 */
[----:B------:R-:W-:-:S04]  /*04e0*/  UISETP.NE.AND UP1, UPT, UR10, 0x2, UPT ;  /* 0x000000020a00788c */ /* 0x000fc8000bf25270 */
[----:B------:R-:W-:Y:S02]  /*04f0*/  UISETP.EQ.AND UP2, UPT, UR5, URZ, !UP1 ;  /* 0x000000ff0500728c */ /* 0x000fe4000cf42270 */
[----:B------:R-:W-:-:S04]  /*0500*/  USEL UR6, URZ, 0x1, UP1 ;  /* 0x00000001ff067887 */ /* 0x000fc80008800000 */
[----:B------:R-:W-:Y:S02]  /*0510*/  PLOP3.LUT P5, PT, P0, PT, UP2, 0x80, 0x8 ;  /* 0x000000000008781c */ /* 0x000fe400007af028 */
[----:B---3--:R-:W-:-:S13]  /*0520*/  ISETP.NE.AND P1, PT, R0, RZ, PT ;  /* 0x000000ff0000720c */ /* 0x008fda0003f25270 */
[----:B------:R-:W-:Y:S05]  /*0530*/  @P1 BRA `(.L_x_9) ;  /* 0x0000000400001947 */ /* 0x000fea0003800000 */
[----:B------:R-:W-:Y:S01]  /*0540*/  ELECT P1, URZ, PT ;  /* 0x0000000000ff782f */ /* 0x000fe20003820000 */
[----:B------:R-:W-:-:S12]  /*0550*/  BSSY.RECONVERGENT B0, `(.L_x_9) ;  /* 0x000003e000007945 */ /* 0x000fd80003800200 */
[----:B------:R-:W-:Y:S05]  /*0560*/  @!P1 BRA `(.L_x_10) ;  /* 0x0000000000f09947 */ /* 0x000fea0003800000 */
[----:B------:R-:W-:Y:S01]  /*0570*/  UMOV UR8, 0x400 ;  /* 0x0000040000087882 */ /* 0x000fe20000000000 */
[----:B------:R-:W-:Y:S01]  /*0580*/  UMOV UR7, 0x1 ;  /* 0x0000000100077882 */ /* 0x000fe20000000000 */
[----:B------:R-:W-:Y:S02]  /*0590*/  ULEA UR8, UR37, UR8, 0x18 ;  /* 0x0000000825087291 */ /* 0x000fe4000f8ec0ff */
[----:B------:R-:W-:-:S04]  /*05a0*/  UIADD3 UR12, UPT, UPT, -UR7, 0x100000, URZ ;  /* 0x00100000070c7890 */ /* 0x000fc8000fffe1ff */
[----:B------:R-:W-:Y:S02]  /*05b0*/  USHF.L.U32 UR13, UR12, 0xb, URZ ;  /* 0x0000000b0c0d7899 */ /* 0x000fe400080006ff */
[----:B------:R-:W-:Y:S01]  /*05c0*/  USHF.L.U32 UR12, UR12, 0x1, URZ ;  /* 0x000000010c0c7899 */ /* 0x000fe200080006ff */
[----:B------:R-:W3:Y:S11]  /*05d0*/  FENCE.VIEW.ASYNC.S ;  /* 0x00000000000073c6 */ /* 0x000ef60000000000 */
[----:B---3--:R3:W4:Y:S01]  /*05e0*/  SYNCS.EXCH.64 URZ, [UR8], UR12 ;  /* 0x0000000c08ff75b2 */ /* 0x0087220008000100 */
[----:B------:R3:W1:Y:S01]  /*05f0*/  SYNCS.EXCH.64 URZ, [UR8+0xd0], UR12 ;  /* 0x0000d00c08ff75b2 */ /* 0x0006620008000100 */
        /* <DEDUP_REMOVED lines=49> */
[----:B------:R3:W1:Y:S02]  /*0910*/  SYNCS.EXCH.64 URZ, [UR8+0x198], UR12 ;  /* 0x0001980c08ff75b2 */ /* 0x0006640008000100 */
[----:B---34-:R-:W-:Y:S01]  /*0920*/  NOP ;  /* 0x0000000000007918 */ /* 0x018fe20000000000 */
.L_x_10:
[----:B------:R-:W-:Y:S05]  /*0930*/  BSYNC.RECONVERGENT B0 ;  /* 0x0000000000007941 */ /* 0x000fea0003800200 */
.L_x_9:
[----:B------:R-:W3:Y:S01]  /*0940*/  SHFL.IDX PT, R0, R111, RZ, 0x1f ;  /* 0x00001fff6f007589 */ /* 0x000ee200000e0000 */
[----:B------:R-:W-:Y:S01]  /*0950*/  NOP ;  /* 0x0000000000007918 */ /* 0x000fe20000000000 */
[----:B---3--:R-:W-:-:S13]  /*0960*/  ISETP.NE.AND P1, PT, R0, 0x1, PT ;  /* 0x000000010000780c */ /* 0x008fda0003f25270 */
[----:B------:R-:W-:Y:S05]  /*0970*/  @P1 BRA `(.L_x_11) ;  /* 0x0000000000441947 */ /* 0x000fea0003800000 */
[----:B------:R-:W-:Y:S01]  /*0980*/  UMOV UR9, 0x400 ;  /* 0x0000040000097882 */ /* 0x000fe20000000000 */
[----:B------:R-:W-:Y:S01]  /*0990*/  UMOV UR8, 0x20 ;  /* 0x0000002000087882 */ /* 0x000fe20000000000 */
[----:B------:R-:W-:Y:S01]  /*09a0*/  UMOV UR7, 0x80 ;  /* 0x0000008000077882 */ /* 0x000fe20000000000 */
[----:B------:R-:W-:Y:S02]  /*09b0*/  ULEA UR9, UR37, UR9, 0x18 ;  /* 0x0000000925097291 */ /* 0x000fe4000f8ec0ff */
[----:B------:R-:W-:-:S04]  /*09c0*/  UIADD3 UR12, UPT, UPT, -UR8, 0x100000, URZ ;  /* 0x00100000080c7890 */ /* 0x000fc8000fffe1ff */
[----:B------:R-:W-:Y:S02]  /*09d0*/  USHF.L.U32 UR13, UR12, 0xb, URZ ;  /* 0x0000000b0c0d7899 */ /* 0x000fe400080006ff */
[----:B------:R-:W-:Y:S02]  /*09e0*/  USHF.L.U32 UR12, UR12, 0x1, URZ ;  /* 0x000000010c0c7899 */ /* 0x000fe400080006ff */
[----:B------:R-:W-:-:S04]  /*09f0*/  UIADD3 UR14, UPT, UPT, -UR7, 0x100000, URZ ;  /* 0x00100000070e7890 */ /* 0x000fc8000fffe1ff */
[----:B------:R-:W-:Y:S02]  /*0a00*/  USHF.L.U32 UR15, UR14, 0xb, URZ ;  /* 0x0000000b0e0f7899 */ /* 0x000fe400080006ff */
[----:B------:R-:W-:Y:S01]  /*0a10*/  USHF.L.U32 UR14, UR14, 0x1, URZ ;  /* 0x000000010e0e7899 */ /* 0x000fe200080006ff */
[----:B------:R-:W-:Y:S01]  /*0a20*/  ELECT P1, URZ, PT ;  /* 0x0000000000ff782f */ /* 0x000fe20003820000 */
[----:B------:R-:W3:Y:S02]  /*0a30*/  FENCE.VIEW.ASYNC.S ;  /* 0x00000000000073c6 */ /* 0x000ee40000000000 */
[----:B---3--:R3:W4:Y:S08]  /*0a40*/  SYNCS.EXCH.64 URZ, [UR9+0x1a0], UR12 ;  /* 0x0001a00c09ff75b2 */ /* 0x0087300008000100 */
[----:B------:R3:W1:Y:S01]  /*0a50*/  SYNCS.EXCH.64 URZ, [UR9+0x1b0], UR14 ;  /* 0x0001b00e09ff75b2 */ /* 0x0006620008000100 */
[----:B------:R3:W1:Y:S01]  /*0a60*/  SYNCS.EXCH.64 URZ, [UR9+0x1a8], UR12 ;  /* 0x0001a80c09ff75b2 */ /* 0x0006620008000100 */
[----:B------:R3:W1:Y:S01]  /*0a70*/  SYNCS.EXCH.64 URZ, [UR9+0x1b8], UR14 ;  /* 0x0001b80e09ff75b2 */ /* 0x0006620008000100 */
[----:B------:R-:W-:Y:S01]  /*0a80*/  NOP ;  /* 0x0000000000007918 */ /* 0x000fe20000000000 */
.L_x_11:
[----:B------:R-:W2:Y:S01]  /*0a90*/  SHFL.IDX PT, R0, R111, RZ, 0x1f ;  /* 0x00001fff6f007589 */ /* 0x000ea200000e0000 */
[----:B------:R-:W-:Y:S01]  /*0aa0*/  NOP ;  /* 0x0000000000007918 */ /* 0x000fe20000000000 */
[----:B--2---:R-:W-:-:S13]  /*0ab0*/  ISETP.NE.AND P1, PT, R0, 0x3, PT ;  /* 0x000000030000780c */ /* 0x004fda0003f25270 */
[----:B------:R-:W-:Y:S05]  /*0ac0*/  @P1 BRA `(.L_x_12) ;  /* 0x00000000002c1947 */ /* 0x000fea0003800000 */
[----:B------:R-:W-:Y:S01]  /*0ad0*/  UMOV UR8, 0x400 ;  /* 0x0000040000087882 */ /* 0x000fe20000000000 */
[----:B------:R-:W-:Y:S01]  /*0ae0*/  UMOV UR7, 0x20 ;  /* 0x0000002000077882 */ /* 0x000fe20000000000 */
[----:B------:R-:W-:Y:S02]  /*0af0*/  ULEA UR8, UR37, UR8, 0x18 ;  /* 0x0000000825087291 */ /* 0x000fe4000f8ec0ff */
[----:B---3--:R-:W-:-:S04]  /*0b00*/  UIADD3 UR12, UPT, UPT, -UR7, 0x100000, URZ ;  /* 0x00100000070c7890 */ /* 0x008fc8000fffe1ff */
[----:B------:R-:W-:Y:S02]  /*0b10*/  USHF.L.U32 UR13, UR12, 0xb, URZ ;  /* 0x0000000b0c0d7899 */ /* 0x000fe400080006ff */
[----:B------:R-:W-:Y:S01]  /*0b20*/  USHF.L.U32 UR12, UR12, 0x1, URZ ;  /* 0x000000010c0c7899 */ /* 0x000fe200080006ff */
[----:B------:R-:W-:Y:S01]  /*0b30*/  ELECT P1, URZ, PT ;  /* 0x0000000000ff782f */ /* 0x000fe20003820000 */
[----:B------:R-:W2:Y:S10]  /*0b40*/  FENCE.VIEW.ASYNC.S ;  /* 0x00000000000073c6 */ /* 0x000eb40000000000 */
[----:B--2---:R2:W3:Y:S01]  /*0b50*/  SYNCS.EXCH.64 URZ, [UR8+0x1c0], UR12 ;  /* 0x0001c00c08ff75b2 */ /* 0x0044e20008000100 */
[----:B------:R2:W1:Y:S01]  /*0b60*/  SYNCS.EXCH.64 URZ, [UR8+0x1c8], UR12 ;  /* 0x0001c80c08ff75b2 */ /* 0x0004620008000100 */
[----:B------:R-:W-:Y:S01]  /*0b70*/  NOP ;  /* 0x0000000000007918 */ /* 0x000fe20000000000 */
.L_x_12:
[----:B------:R-:W4:Y:S01]  /*0b80*/  SHFL.IDX PT, R0, R111, RZ, 0x1f ;  /* 0x00001fff6f007589 */ /* 0x000f2200000e0000 */
[----:B------:R-:W-:Y:S01]  /*0b90*/  NOP ;  /* 0x0000000000007918 */ /* 0x000fe20000000000 */
[----:B----4-:R-:W-:-:S13]  /*0ba0*/  ISETP.NE.AND P1, PT, R0, 0x4, PT ;  /* 0x000000040000780c */ /* 0x010fda0003f25270 */
[----:B------:R-:W-:Y:S05]  /*0bb0*/  @P1 BRA `(.L_x_13) ;  /* 0x0000000000481947 */ /* 0x000fea0003800000 */
[----:B---3--:R-:W-:Y:S01]  /*0bc0*/  UMOV UR9, 0x1a0 ;  /* 0x000001a000097882 */ /* 0x008fe20000000000 */
[----:B--2---:R-:W-:Y:S01]  /*0bd0*/  UMOV UR8, 0x400 ;  /* 0x0000040000087882 */ /* 0x004fe20000000000 */
[----:B------:R-:W-:Y:S01]  /*0be0*/  USEL UR9, UR9, 0x1e0, UP5 ;  /* 0x000001e009097887 */ /* 0x000fe2000a800000 */
        /* <DEDUP_REMOVED lines=9> */
[----:B------:R-:W2:Y:S02]  /*0c80*/  FENCE.VIEW.ASYNC.S ;  /* 0x00000000000073c6 */ /* 0x000ea40000000000 */
[----:B--2---:R4:W2:Y:S08]  /*0c90*/  SYNCS.EXCH.64 URZ, [UR8+0x1d0], UR12 ;  /* 0x0001d00c08ff75b2 */ /* 0x0048b00008000100 */
[----:B------:R4:W3:Y:S01]  /*0ca0*/  SYNCS.EXCH.64 URZ, [UR8+0x1e0], UR14 ;  /* 0x0001e00e08ff75b2 */ /* 0x0008e20008000100 */
[----:B------:R4:W1:Y:S01]  /*0cb0*/  SYNCS.EXCH.64 URZ, [UR8+0x1d8], UR12 ;  /* 0x0001d80c08ff75b2 */ /* 0x0008620008000100 */
[----:B------:R4:W1:Y:S02]  /*0cc0*/  SYNCS.EXCH.64 URZ, [UR8+0x1e8], UR14 ;  /* 0x0001e80e08ff75b2 */ /* 0x0008640008000100 */
[----:B----4-:R-:W-:Y:S01]  /*0cd0*/  NOP ;  /* 0x0000000000007918 */ /* 0x010fe20000000000 */
.L_x_13:
[----:B------:R-:W4:Y:S01]  /*0ce0*/  SHFL.IDX PT, R0, R111, RZ, 0x1f ;  /* 0x00001fff6f007589 */ /* 0x000f2200000e0000 */
[----:B------:R-:W-:Y:S01]  /*0cf0*/  NOP ;  /* 0x0000000000007918 */ /* 0x000fe20000000000 */
[----:B----4-:R-:W-:-:S13]  /*0d00*/  ISETP.NE.AND P1, PT, R0, 0x5, PT ;  /* 0x000000050000780c */ /* 0x010fda0003f25270 */
[----:B------:R-:W-:Y:S05]  /*0d10*/  @P1 BRA `(.L_x_14) ;  /* 0x0000000000541947 */ /* 0x000fea0003800000 */
[----:B---3--:R-:W-:Y:S01]  /*0d20*/  UMOV UR9, 0x400 ;  /* 0x0000040000097882 */ /* 0x008fe20000000000 */
[----:B--2---:R-:W-:Y:S01]  /*0d30*/  UMOV UR8, 0x1 ;  /* 0x0000000100087882 */ /* 0x004fe20000000000 */
        /* <DEDUP_REMOVED lines=13> */
[----:B------:R4:W1:Y:S01]  /*0e10*/  SYNCS.EXCH.64 URZ, [UR9+0x218], UR14 ;  /* 0x0002180e09ff75b2 */ /* 0x0008620008000100 */
[----:B------:R4:W1:Y:S01]  /*0e20*/  SYNCS.EXCH.64 URZ, [UR9+0x200], UR12 ;  /* 0x0002000c09ff75b2 */ /* 0x0008620008000100 */
[----:B------:R4:W1:Y:S01]  /*0e30*/  SYNCS.EXCH.64 URZ, [UR9+0x220], UR14 ;  /* 0x0002200e09ff75b2 */ /* 0x0008620008000100 */
[----:B------:R4:W1:Y:S01]  /*0e40*/  SYNCS.EXCH.64 URZ, [UR9+0x208], UR12 ;  /* 0x0002080c09ff75b2 */ /* 0x0008620008000100 */
[----:B------:R4:W1:Y:S02]  /*0e50*/  SYNCS.EXCH.64 URZ, [UR9+0x228], UR14 ;  /* 0x0002280e09ff75b2 */ /* 0x0008640008000100 */
[----:B----4-:R-:W-:Y:S01]  /*0e60*/  NOP ;  /* 0x0000000000007918 */ /* 0x010fe20000000000 */
.L_x_14:
[----:B------:R-:W4:Y:S01]  /*0e70*/  SHFL.IDX PT, R0, R111, RZ, 0x1f ;  /* 0x00001fff6f007589 */ /* 0x000f2200000e0000 */
[----:B------:R-:W-:Y:S01]  /*0e80*/  ISETP.NE.OR P0, PT, RZ, UR10, !P0 ;  /* 0x0000000aff007c0c */ /* 0x000fe2000c705670 */
[----:B------:R-:W-:Y:S01]  /*0e90*/  NOP ;  /* 0x0000000000007918 */ /* 0x000fe20000000000 */
[----:B----4-:R-:W-:-:S13]  /*0ea0*/  ISETP.NE.AND P1, PT, R0, 0x3, PT ;  /* 0x000000030000780c */ /* 0x010fda0003f25270 */
[----:B------:R-:W-:Y:S05]  /*0eb0*/  @P1 BRA `(.L_x_15) ;  /* 0x0000000000341947 */ /* 0x000fea0003800000 */
[----:B--2---:R-:W-:Y:S01]  /*0ec0*/  UMOV UR8, 0x400 ;  /* 0x0000040000087882 */ /* 0x004fe20000000000 */
[----:B------:R-:W-:Y:S01]  /*0ed0*/  UMOV UR7, 0x20 ;  /* 0x0000002000077882 */ /* 0x000fe20000000000 */
[----:B------:R-:W-:Y:S02]  /*0ee0*/  ULEA UR8, UR37, UR8, 0x18 ;  /* 0x0000000825087291 */ /* 0x000fe4000f8ec0ff */
[----:B---3--:R-:W-:-:S04]  /*0ef0*/  UIADD3 UR12, UPT, UPT, -UR7, 0x100000, URZ ;  /* 0x00100000070c7890 */ /* 0x008fc8000fffe1ff */
[----:B------:R-:W-:Y:S02]  /*0f00*/  USHF.L.U32 UR13, UR12, 0xb, URZ ;  /* 0x0000000b0c0d7899 */ /* 0x000fe400080006ff */
[----:B------:R-:W-:Y:S01]  /*0f10*/  USHF.L.U32 UR12, UR12, 0x1, URZ ;  /* 0x000000010c0c7899 */ /* 0x000fe200080006ff */
[----:B------:R-:W-:Y:S01]  /*0f20*/  ELECT P1, URZ, PT ;  /* 0x0000000000ff782f */ /* 0x000fe20003820000 */
[----:B------:R-:W2:Y:S10]  /*0f30*/  FENCE.VIEW.ASYNC.S ;  /* 0x00000000000073c6 */ /* 0x000eb40000000000 */
[----:B--2---:R4:W2:Y:S01]  /*0f40*/  SYNCS.EXCH.64 URZ, [UR8+0x230], UR12 ;  /* 0x0002300c08ff75b2 */ /* 0x0048a20008000100 */
[----:B------:R4:W3:Y:S01]  /*0f50*/  SYNCS.EXCH.64 URZ, [UR8+0x240], UR12 ;  /* 0x0002400c08ff75b2 */ /* 0x0008e20008000100 */
[----:B------:R4:W1:Y:S01]  /*0f60*/  SYNCS.EXCH.64 URZ, [UR8+0x238], UR12 ;  /* 0x0002380c08ff75b2 */ /* 0x0008620008000100 */
[----:B------:R4:W1:Y:S02]  /*0f70*/  SYNCS.EXCH.64 URZ, [UR8+0x248], UR12 ;  /* 0x0002480c08ff75b2 */ /* 0x0008640008000100 */
[----:B----4-:R-:W-:Y:S01]  /*0f80*/  NOP ;  /* 0x0000000000007918 */ /* 0x010fe20000000000 */
.L_x_15:
[----:B------:R-:W-:Y:S01]  /*0f90*/  VOTEU.ALL UP1, P0 ;  /* 0x0000000000ff7886 */ /* 0x000fe20000020000 */
[----:B--2---:R-:W2:Y:S01]  /*0fa0*/  LDCU UR8, c[0x0][0x36c] ;  /* 0x00006d80ff0877ac */ /* 0x004ea20008000800 */
[----:B------:R-:W-:Y:S01]  /*0fb0*/  NOP ;  /* 0x0000000000007918 */ /* 0x000fe20000000000 */
[----:B------:R-:W-:Y:S01]  /*0fc0*/  LOP3.LUT R10, R110, 0x1f, RZ, 0xc0, !PT ;  /* 0x0000001f6e0a7812 */ /* 0x000fe200078ec0ff */
[----:B---3--:R-:W-:Y:S01]  /*0fd0*/  UMOV UR12, 0x20 ;  /* 0x00000020000c7882 */ /* 0x008fe20000000000 */
[----:B------:R-:W-:Y:S01]  /*0fe0*/  @!UP1 UMOV UR7, 0x400 ;  /* 0x0000040000079882 */ /* 0x000fe20000000000 */
[----:B------:R-:W-:-:S04]  /*0ff0*/  @!UP1 UIADD3 UR12, UPT, UPT, -UR12, 0x100000, URZ ;  /* 0x001000000c0c9890 */ /* 0x000fc8000fffe1ff */
[----:B------:R-:W-:Y:S02]  /*1000*/  @!UP1 USHF.L.U32 UR13, UR12, 0xb, URZ ;  /* 0x0000000b0c0d9899 */ /* 0x000fe400080006ff */
[----:B------:R-:W-:Y:S02]  /*1010*/  @!UP1 USHF.L.U32 UR12, UR12, 0x1, URZ ;  /* 0x000000010c0c9899 */ /* 0x000fe400080006ff */
[----:B------:R-:W-:Y:S01]  /*1020*/  @!UP1 ULEA UR7, UR37, UR7, 0x18 ;  /* 0x0000000725079291 */ /* 0x000fe2000f8ec0ff */
[----:B------:R-:W-:Y:S01]  /*1030*/  VOTEU.ALL UP1, P0 ;  /* 0x0000000000ff7886 */ /* 0x000fe20000020000 */
[----:B------:R-:W-:Y:S01]  /*1040*/  UISETP.NE.AND UP4, UPT, UR10, URZ, UPT ;  /* 0x000000ff0a00728c */ /* 0x000fe2000bf85270 */
[----:B------:R-:W3:Y:S09]  /*1050*/  FENCE.VIEW.ASYNC.S ;  /* 0x00000000000073c6 */ /* 0x000ef20000000000 */
[----:B---3--:R3:W4:Y:S01]  /*1060*/  @!UP1 SYNCS.EXCH.64 URZ, [UR7+0x250], UR12 ;  /* 0x0002500c07ff95b2 */ /* 0x0087220008000100 */
[----:B--2---:R-:W-:-:S09]  /*1070*/  UISETP.EQ.U32.AND UP1, UPT, UR8, 0x1, UPT ;  /* 0x000000010800788c */ /* 0x004fd2000bf22070 */
[----:B------:R-:W-:Y:S05]  /*1080*/  BRA.U !UP1, `(.L_x_16) ;  /* 0x0000000109087547 */ /* 0x000fea000b800000 */
[----:B-1--4-:R-:W-:Y:S01]  /*1090*/  UCGABAR_ARV ;  /* 0x00000000000079c7 */ /* 0x012fe20008000000 */
[----:B------:R-:W-:Y:S05]  /*10a0*/  BRA `(.L_x_17) ;  /* 0x0000000000047947 */ /* 0x000fea0003800000 */
.L_x_16:
[----:B-1--4-:R-:W-:Y:S01]  /*10b0*/  NOP ;  /* 0x0000000000007918 */ /* 0x012fe20000000000 */
.L_x_17:
[----:B------:R-:W1:Y:S01]  /*10c0*/  S2R R22, SR_CTAID.Y ;  /* 0x0000000000167919 */ /* 0x000e620000002600 */
[----:B------:R-:W-:-:S05]  /*10d0*/  CS2R.32 R83, SR_CgaSize ;  /* 0x0000000000537805 */ /* 0x000fca0000008a00 */
[----:B------:R-:W-:-:S05]  /*10e0*/  IMAD R83, R83, -0xa0, RZ ;  /* 0xffffff6053537824 */ /* 0x000fca00078e02ff */
[----:B---3--:R-:W-:-:S14]  /*10f0*/  R2UR UR7, R83 ;  /* 0x00000000530772ca */ /* 0x008fdc00000e0000 */
[----:B------:R-:W2:Y:S01]  /*1100*/  LDCU UR7, c[0x0][UR7+0x2b4] ;  /* 0x00005680070777ac */ /* 0x000ea20008000800 */
[----:B------:R-:W-:-:S05]  /*1110*/  CS2R.32 R0, SR_CgaSize ;  /* 0x0000000000007805 */ /* 0x000fca0000008a00 */
[----:B------:R-:W-:-:S06]  /*1120*/  IMAD R0, R0, -0xa0, RZ ;  /* 0xffffff6000007824 */ /* 0x000fcc00078e02ff */
[----:B------:R-:W3:Y:S01]  /*1130*/  LDC R0, c[0x0][R0+0x2a4] ;  /* 0x0000a90000007b82 */ /* 0x000ee20000000800 */
[----:B------:R-:W-:Y:S01]  /*1140*/  PRMT R8, RZ, 0x7610, R8 ;  /* 0x00007610ff087816 */ /* 0x000fe20000000008 */
[----:B------:R-:W4:Y:S01]  /*1150*/  S2R R9, SR_CTAID.X ;  /* 0x0000000000097919 */ /* 0x000f220000002500 */
[----:B------:R-:W-:-:S05]  /*1160*/  CS2R.32 R83, SR_CgaSize ;  /* 0x0000000000537805 */ /* 0x000fca0000008a00 */
[----:B------:R-:W-:-:S05]  /*1170*/  IMAD R83, R83, -0xa0, RZ ;  /* 0xffffff6053537824 */ /* 0x000fca00078e02ff */
[----:B------:R-:W-:-:S14]  /*1180*/  R2UR UR8, R83 ;  /* 0x00000000530872ca */ /* 0x000fdc00000e0000 */
[----:B------:R-:W3:Y:S01]  /*1190*/  LDCU UR8, c[0x0][UR8+0x2b0] ;  /* 0x00005600080877ac */ /* 0x000ee20008000800 */
[----:B------:R-:W-:Y:S01]  /*11a0*/  UISETP.NE.AND UP2, UPT, UR10, 0x2, UPT ;  /* 0x000000020a00788c */ /* 0x000fe2000bf45270 */
[----:B------:R-:W2:Y:S01]  /*11b0*/  LDC R11, c[0x0][0xb24] ;  /* 0x0002c900ff0b7b82 */ /* 0x000ea20000000800 */
[----:B------:R-:W-:-:S05]  /*11c0*/  CS2R.32 R2, SR_CgaSize ;  /* 0x0000000000027805 */ /* 0x000fca0000008a00 */
[----:B------:R-:W-:-:S06]  /*11d0*/  IMAD R2, R2, -0xa0, RZ ;  /* 0xffffff6002027824 */ /* 0x000fcc00078e02ff */
[----:B------:R-:W3:Y:S08]  /*11e0*/  LDC R2, c[0x0][R2+0x2a0] ;  /* 0x0000a80002027b82 */ /* 0x000ef00000000800 */
[----:B------:R-:W3:Y:S01]  /*11f0*/  LDC R36, c[0x0][0xb24] ;  /* 0x0002c900ff247b82 */ /* 0x000ee20000000800 */
[----:B-1----:R-:W-:-:S07]  /*1200*/  I2FP.F32.U32 R82, R22 ;  /* 0x0000001600527245 */ /* 0x002fce0000201000 */
[----:B------:R-:W1:Y:S01]  /*1210*/  S2UR UR36, SR_CTAID.Z ;  /* 0x00000000002479c3 */ /* 0x000e620000002700 */
[----:B--2---:R-:W-:Y:S01]  /*1220*/  ISETP.GE.AND P0, PT, R11, 0x1, PT ;  /* 0x000000010b00780c */ /* 0x004fe20003f06270 */
[----:B----4-:R-:W-:Y:S01]  /*1230*/  IMAD.MOV.U32 R23, RZ, RZ, R9 ;  /* 0x000000ffff177224 */ /* 0x010fe200078e0009 */
[----:B------:R-:W-:Y:S01]  /*1240*/  I2FP.F32.U32 R83, R9 ;  /* 0x0000000900537245 */ /* 0x000fe20000201000 */
[----:B------:R-:W-:Y:S01]  /*1250*/  FMUL R82, R82, UR7 ;  /* 0x0000000752527c20 */ /* 0x000fe20008400000 */
[----:B------:R-:W2:Y:S03]  /*1260*/  LDCU UR7, c[0x0][0xb30] ;  /* 0x00016600ff0777ac */ /* 0x000ea60008000800 */
[----:B---3--:R-:W-:Y:S02]  /*1270*/  FMUL R83, R83, UR8 ;  /* 0x0000000853537c20 */ /* 0x008fe40008400000 */
[----:B------:R-:W3:Y:S08]  /*1280*/  F2I.U32.TRUNC.NTZ R82, R82 ;  /* 0x0000005200527305 */ /* 0x000ef0000020f000 */
[----:B------:R-:W4:Y:S01]  /*1290*/  F2I.U32.TRUNC.NTZ R83, R83 ;  /* 0x0000005300537305 */ /* 0x000f22000020f000 */
[----:B--2---:R-:W-:Y:S01]  /*12a0*/  UISETP.NE.AND UP3, UPT, UR7, 0x1, UPT ;  /* 0x000000010700788c */ /* 0x004fe2000bf65270 */
[----:B---3--:R-:W-:-:S05]  /*12b0*/  IADD3 R82, PT, PT, -R82, RZ, RZ ;  /* 0x000000ff52527210 */ /* 0x008fca0007ffe1ff */
[----:B------:R-:W-:Y:S01]  /*12c0*/  IMAD R82, R0, R82, R22 ;  /* 0x0000005200527224 */ /* 0x000fe200078e0216 */
[----:B------:R-:W-:Y:S01]  /*12d0*/  PRMT R0, RZ, 0x7610, R0 ;  /* 0x00007610ff007816 */ /* 0x000fe20000000000 */
[----:B----4-:R-:W-:-:S04]  /*12e0*/  IMAD.MOV R83, RZ, RZ, -R83 ;  /* 0x000000ffff537224 */ /* 0x010fc800078e0a53 */
[----:B------:R-:W-:Y:S01]  /*12f0*/  IMAD R83, R2, R83, R9 ;  /* 0x0000005302537224 */ /* 0x000fe200078e0209 */
[----:B-1----:R-:W-:Y:S06]  /*1300*/  BRA.U UP4, `(.L_x_18) ;  /* 0x0000000104247547 */ /* 0x002fec000b800000 */
[----:B------:R-:W-:Y:S01]  /*1310*/  ISETP.NE.AND P1, PT, R82, RZ, PT ;  /* 0x000000ff5200720c */ /* 0x000fe20003f25270 */
[----:B------:R-:W-:Y:S01]  /*1320*/  IMAD.MOV.U32 R0, RZ, RZ, 0x3 ;  /* 0x00000003ff007424 */ /* 0x000fe200078e00ff */
[C---:B------:R-:W-:Y:S02]  /*1330*/  LOP3.LUT R2, R83.reuse, 0xfffffffe, RZ, 0xc0, !PT ;  /* 0xfffffffe53027812 */ /* 0x040fe400078ec0ff */
[----:B------:R-:W-:Y:S02]  /*1340*/  ISETP.LT.U32.OR P1, PT, R83, 0x2, !P1 ;  /* 0x000000025300780c */ /* 0x000fe40004f21470 */
[----:B------:R-:W-:Y:S02]  /*1350*/  SHF.L.U32 R0, R0, R2, RZ ;  /* 0x0000000200007219 */ /* 0x000fe400000006ff */
[----:B------:R-:W-:Y:S02]  /*1360*/  SEL R4, RZ, 0x1, !P1 ;  /* 0x00000001ff047807 */ /* 0x000fe40004800000 */
[----:B------:R-:W-:-:S05]  /*1370*/  SEL R3, RZ, 0x2, !P1 ;  /* 0x00000002ff037807 */ /* 0x000fca0004800000 */
[----:B------:R-:W-:-:S05]  /*1380*/  IMAD.IADD R3, R4, 0x1, R3 ;  /* 0x0000000104037824 */ /* 0x000fca00078e0203 */
[----:B------:R-:W-:Y:S02]  /*1390*/  PRMT R8, R3, 0x7610, R8 ;  /* 0x0000761003087816 */ /* 0x000fe40000000008 */
.L_x_18:
[----:B------:R-:W-:Y:S05]  /*13a0*/  @!P0 BRA `(.L_x_19) ;  /* 0x0000000000b88947 */ /* 0x000fea0003800000 */
[----:B------:R-:W1:Y:S01]  /*13b0*/  LDC.64 R4, c[0x0][0xb18] ;  /* 0x0002c600ff047b82 */ /* 0x000e620000000a00 */
[----:B------:R-:W-:-:S07]  /*13c0*/  ISETP.NE.AND P0, PT, R11, 0x1, PT ;  /* 0x000000010b00780c */ /* 0x000fce0003f05270 */
[----:B------:R-:W2:Y:S08]  /*13d0*/  LDC R23, c[0x0][0xb0c] ;  /* 0x0002c300ff177b82 */ /* 0x000eb00000000800 */
[----:B------:R-:W3:Y:S08]  /*13e0*/  LDC R14, c[0x0][0x370] ;  /* 0x0000dc00ff0e7b82 */ /* 0x000ef00000000800 */
[----:B------:R-:W4:Y:S01]  /*13f0*/  LDC R13, c[0x0][0x374] ;  /* 0x0000dd00ff0d7b82 */ /* 0x000f220000000800 */
[----:B-1----:R-:W-:-:S07]  /*1400*/  ISETP.NE.AND P1, PT, R4, 0x1, PT ;  /* 0x000000010400780c */ /* 0x002fce0003f25270 */
[----:B------:R-:W3:Y:S01]  /*1410*/  LDC.64 R6, c[0x0][0xb10] ;  /* 0x0002c400ff067b82 */ /* 0x000ee20000000a00 */
[----:B--2---:R-:W-:-:S07]  /*1420*/  ISETP.NE.AND P2, PT, R23, 0x1, PT ;  /* 0x000000011700780c */ /* 0x004fce0003f45270 */
[----:B------:R-:W1:Y:S08]  /*1430*/  LDC R12, c[0x0][0xb20] ;  /* 0x0002c800ff0c7b82 */ /* 0x000e700000000800 */
[----:B------:R-:W2:Y:S01]  /*1440*/  LDC.64 R2, c[0x0][0xb28] ;  /* 0x0002ca00ff027b82 */ /* 0x000ea20000000a00 */
[----:B----4-:R-:W-:-:S04]  /*1450*/  IMAD.HI.U32 R15, R13, R5, RZ ;  /* 0x000000050d0f7227 */ /* 0x010fc800078e00ff */
[----:B------:R-:W-:-:S04]  /*1460*/  IMAD.HI.U32 R5, R22, R5, RZ ;  /* 0x0000000516057227 */ /* 0x000fc800078e00ff */
[----:B---3--:R-:W-:-:S05]  /*1470*/  IMAD.HI.U32 R16, R14, R6, RZ ;  /* 0x000000060e107227 */ /* 0x008fca00078e00ff */
[-C--:B------:R-:W-:Y:S01]  /*1480*/  @P2 SHF.R.U32.HI R14, RZ, R7.reuse, R16 ;  /* 0x00000007ff0e2219 */ /* 0x080fe20000011610 */
[----:B------:R-:W-:Y:S01]  /*1490*/  IMAD.HI.U32 R16, R9, R6, RZ ;  /* 0x0000000609107227 */ /* 0x000fe200078e00ff */
[-C--:B-1----:R-:W-:Y:S02]  /*14a0*/  @P1 SHF.R.U32.HI R13, RZ, R12.reuse, R15 ;  /* 0x0000000cff0d1219 */ /* 0x082fe4000001160f */
[----:B------:R-:W-:Y:S02]  /*14b0*/  SHF.R.U32.HI R5, RZ, R12, R5 ;  /* 0x0000000cff057219 */ /* 0x000fe40000011605 */
[----:B------:R-:W-:Y:S02]  /*14c0*/  SHF.R.U32.HI R16, RZ, R7, R16 ;  /* 0x00000007ff107219 */ /* 0x000fe40000011610 */
[----:B------:R-:W-:Y:S01]  /*14d0*/  SEL R5, R22, R5, !P1 ;  /* 0x0000000516057207 */ /* 0x000fe20004800000 */
[----:B--2---:R-:W-:Y:S01]  /*14e0*/  IMAD.HI.U32 R15, R13, R2, RZ ;  /* 0x000000020d0f7227 */ /* 0x004fe200078e00ff */
[----:B------:R-:W-:-:S03]  /*14f0*/  SEL R16, R9, R16, !P2 ;  /* 0x0000001009107207 */ /* 0x000fc60005000000 */
[----:B------:R-:W-:Y:S01]  /*1500*/  IMAD.HI.U32 R6, R14, R2, RZ ;  /* 0x000000020e067227 */ /* 0x000fe200078e00ff */
[----:B------:R-:W-:-:S04]  /*1510*/  @P0 SHF.R.U32.HI R13, RZ, R3, R15 ;  /* 0x00000003ff0d0219 */ /* 0x000fc8000001160f */
[----:B------:R-:W-:Y:S01]  /*1520*/  @P0 SHF.R.U32.HI R14, RZ, R3, R6 ;  /* 0x00000003ff0e0219 */ /* 0x000fe20000011606 */
[----:B------:R-:W-:-:S04]  /*1530*/  IMAD R13, R13, R11, RZ ;  /* 0x0000000b0d0d7224 */ /* 0x000fc800078e02ff */
[----:B------:R-:W-:Y:S01]  /*1540*/  IMAD R6, R14, R11, RZ ;  /* 0x0000000b0e067224 */ /* 0x000fe200078e02ff */
[----:B------:R-:W-:-:S04]  /*1550*/  ISETP.GE.AND P1, PT, R5, R13, PT ;  /* 0x0000000d0500720c */ /* 0x000fc80003f26270 */
[----:B------:R-:W-:Y:S01]  /*1560*/  ISETP.GE.OR P1, PT, R16, R6, P1 ;  /* 0x000000061000720c */ /* 0x000fe20000f26670 */
[----:B------:R-:W-:-:S05]  /*1570*/  IMAD.HI.U32 R6, R5, R2, RZ ;  /* 0x0000000205067227 */ /* 0x000fca00078e00ff */
[----:B------:R-:W-:-:S04]  /*1580*/  SHF.R.U32.HI R6, RZ, R3, R6 ;  /* 0x00000003ff067219 */ /* 0x000fc80000011606 */
[----:B------:R-:W-:-:S03]  /*1590*/  SEL R6, R5, R6, !P0 ;  /* 0x0000000605067207 */ /* 0x000fc60004000000 */
[----:B------:R-:W-:Y:S01]  /*15a0*/  @!P1 IMAD.HI.U32 R7, R16, R2, RZ ;  /* 0x0000000210079227 */ /* 0x000fe200078e00ff */
[----:B------:R-:W-:-:S04]  /*15b0*/  IADD3 R2, PT, PT, -R6, RZ, RZ ;  /* 0x000000ff06027210 */ /* 0x000fc80007ffe1ff */
[----:B------:R-:W-:Y:S01]  /*15c0*/  @!P1 SHF.R.U32.HI R3, RZ, R3, R7 ;  /* 0x00000003ff039219 */ /* 0x000fe20000011607 */
[----:B------:R-:W-:Y:S01]  /*15d0*/  IMAD R2, R11, R2, R5 ;  /* 0x000000020b027224 */ /* 0x000fe200078e0205 */
[----:B------:R-:W-:Y:S02]  /*15e0*/  IADD3 R7, PT, PT, -R5, RZ, RZ ;  /* 0x000000ff05077210 */ /* 0x000fe40007ffe1ff */
[----:B------:R-:W-:-:S03]  /*15f0*/  @!P1 SEL R3, R16, R3, !P0 ;  /* 0x0000000310039207 */ /* 0x000fc60004000000 */
[----:B------:R-:W-:Y:S02]  /*1600*/  IMAD R7, R4, R7, R22 ;  /* 0x0000000704077224 */ /* 0x000fe400078e0216 */
[--C-:B------:R-:W-:Y:S02]  /*1610*/  @!P1 IMAD.IADD R6, R6, 0x1, -R3.reuse ;  /* 0x0000000106069824 */ /* 0x100fe400078e0a03 */
[----:B------:R-:W-:Y:S01]  /*1620*/  @!P1 IMAD R3, R2, R14, R3 ;  /* 0x0000000e02039224 */ /* 0x000fe200078e0203 */
[----:B------:R-:W-:Y:S01]  /*1630*/  IADD3 R2, PT, PT, -R16, RZ, RZ ;  /* 0x000000ff10027210 */ /* 0x000fe20007ffe1ff */
[----:B------:R-:W-:Y:S02]  /*1640*/  @!P1 IMAD R5, R6, R11, R16 ;  /* 0x0000000b06059224 */ /* 0x000fe400078e0210 */
[----:B------:R-:W-:Y:S02]  /*1650*/  @!P1 IMAD.MOV.U32 R16, RZ, RZ, R3 ;  /* 0x000000ffff109224 */ /* 0x000fe400078e0003 */
[----:B------:R-:W-:-:S02]  /*1660*/  IMAD R2, R23, R2, R9 ;  /* 0x0000000217027224 */ /* 0x000fc400078e0209 */
[----:B------:R-:W-:Y:S02]  /*1670*/  IMAD R22, R5, R4, R7 ;  /* 0x0000000405167224 */ /* 0x000fe400078e0207 */
[----:B------:R-:W-:Y:S02]  /*1680*/  IMAD R23, R16, R23, R2 ;  /* 0x0000001710177224 */ /* 0x000fe400078e0202 */
.L_x_19:
[----:B------:R-:W-:Y:S05]  /*1690*/  BRA.U UP3, `(.L_x_20) ;  /* 0x0000000103407547 */ /* 0x000fea000b800000 */
[----:B------:R-:W1:Y:S08]  /*16a0*/  LDC.64 R4, c[0x0][0xb10] ;  /* 0x0002c400ff047b82 */ /* 0x000e700000000a00 */
[----:B------:R-:W2:Y:S08]  /*16b0*/  LDC.64 R2, c[0x0][0xb18] ;  /* 0x0002c600ff027b82 */ /* 0x000eb00000000a00 */
[----:B------:R-:W3:Y:S08]  /*16c0*/  LDC R6, c[0x0][0xb20] ;  /* 0x0002c800ff067b82 */ /* 0x000ef00000000800 */
[----:B------:R-:W4:Y:S01]  /*16d0*/  LDC R7, c[0x0][0xb0c] ;  /* 0x0002c300ff077b82 */ /* 0x000f220000000800 */
[----:B-1----:R-:W-:-:S05]  /*16e0*/  IMAD.HI.U32 R4, R23, R4, RZ ;  /* 0x0000000417047227 */ /* 0x002fca00078e00ff */
[----:B------:R-:W-:Y:S01]  /*16f0*/  SHF.R.U32.HI R4, RZ, R5, R4 ;  /* 0x00000005ff047219 */ /* 0x000fe20000011604 */
[----:B--2---:R-:W-:Y:S01]  /*1700*/  IMAD.HI.U32 R3, R22, R3, RZ ;  /* 0x0000000316037227 */ /* 0x004fe200078e00ff */
[----:B------:R-:W-:-:S04]  /*1710*/  ISETP.NE.AND P0, PT, R2, 0x1, PT ;  /* 0x000000010200780c */ /* 0x000fc80003f05270 */
[----:B---3--:R-:W-:-:S04]  /*1720*/  SHF.R.U32.HI R3, RZ, R6, R3 ;  /* 0x00000006ff037219 */ /* 0x008fc80000011603 */
[----:B------:R-:W-:Y:S02]  /*1730*/  SEL R3, R22, R3, !P0 ;  /* 0x0000000316037207 */ /* 0x000fe40004000000 */
[----:B----4-:R-:W-:-:S04]  /*1740*/  ISETP.NE.AND P1, PT, R7, 0x1, PT ;  /* 0x000000010700780c */ /* 0x010fc80003f25270 */
[----:B------:R-:W-:-:S05]  /*1750*/  SEL R5, R23, R4, !P1 ;  /* 0x0000000417057207 */ /* 0x000fca0004800000 */
[----:B------:R-:W-:Y:S02]  /*1760*/  IMAD.IADD R4, R3, 0x1, -R5 ;  /* 0x0000000103047824 */ /* 0x000fe400078e0a05 */
[----:B------:R-:W-:Y:S02]  /*1770*/  IMAD.IADD R3, R5, 0x1, -R3 ;  /* 0x0000000105037824 */ /* 0x000fe400078e0a03 */
[----:B------:R-:W-:Y:S02]  /*1780*/  IMAD R23, R4, R7, R23 ;  /* 0x0000000704177224 */ /* 0x000fe400078e0217 */
[----:B------:R-:W-:Y:S02]  /*1790*/  IMAD R22, R3, R2, R22 ;  /* 0x0000000203167224 */ /* 0x000fe400078e0216 */
.L_x_20:
[----:B------:R-:W-:Y:S05]  /*17a0*/  BRA.U !UP1, `(.L_x_21) ;  /* 0x00000001090c7547 */ /* 0x000fea000b800000 */
[----:B------:R-:W-:Y:S01]  /*17b0*/  UCGABAR_WAIT ;  /* 0x0000000000007dc7 */ /* 0x000fe20008000000 */
[----:B------:R-:W-:Y:S01]  /*17c0*/  CCTL.IVALL ;  /* 0x00000000ff00798f */ /* 0x000fe20002000000 */
[----:B------:R-:W-:Y:S05]  /*17d0*/  BRA `(.L_x_22) ;  /* 0x0000000000047947 */ /* 0x000fea0003800000 */
.L_x_21:
[----:B------:R-:W-:Y:S06]  /*17e0*/  BAR.SYNC.DEFER_BLOCKING 0x0 ;  /* 0x0000000000007b1d */ /* 0x000fec0000010000 */
.L_x_22:
[----:B------:R-:W-:Y:S05]  /*17f0*/  BRA.U UP2, `(.L_x_23) ;  /* 0x0000001d02b87547 */ /* 0x000fea000b800000 */
[----:B------:R-:W1:Y:S01]  /*1800*/  LDCU UR4, c[0x0][0x38c] ;  /* 0x00007180ff0477ac */ /* 0x000e620008000800 */
[----:B------:R-:W2:Y:S01]  /*1810*/  LDC R8, c[0x0][0x370] ;  /* 0x0000dc00ff087b82 */ /* 0x000ea20000000800 */
[----:B------:R-:W-:Y:S02]  /*1820*/  IMAD.SHL.U32 R16, R9, 0x40, RZ ;  /* 0x0000004009107824 */ /* 0x000fe400078e00ff */
[----:B------:R-:W-:Y:S01]  /*1830*/  HFMA2 R14, -RZ, RZ, 0, 0 ;  /* 0x00000000ff0e7431 */ /* 0x000fe200000001ff */
[----:B------:R-:W-:Y:S01]  /*1840*/  UISETP.NE.AND UP1, UPT, UR10, URZ, UPT ;  /* 0x000000ff0a00728c */ /* 0x000fe2000bf25270 */
[----:B------:R-:W-:Y:S01]  /*1850*/  ISETP.NE.AND P4, PT, R10, RZ, P5 ;  /* 0x000000ff0a00720c */ /* 0x000fe20002f85270 */
[----:B------:R-:W-:Y:S01]  /*1860*/  IMAD.MOV.U32 R15, RZ, RZ, 0x1 ;  /* 0x00000001ff0f7424 */ /* 0x000fe200078e00ff */
[----:B------:R-:W-:Y:S01]  /*1870*/  CS2R R12, SRZ ;  /* 0x00000000000c7805 */ /* 0x000fe2000001ff00 */
[----:B------:R-:W-:Y:S01]  /*1880*/  IMAD.MOV.U32 R11, RZ, RZ, 0x1 ;  /* 0x00000001ff0b7424 */ /* 0x000fe200078e00ff */
[----:B------:R-:W3:Y:S01]  /*1890*/  LDC R0, c[0x0][0x374] ;  /* 0x0000dd00ff007b82 */ /* 0x000ee20000000800 */
[----:B------:R-:W-:Y:S01]  /*18a0*/  LOP3.LUT R16, R16, 0x40, RZ, 0xc0, !PT ;  /* 0x0000004010107812 */ /* 0x000fe200078ec0ff */
[----:B------:R-:W4:Y:S01]  /*18b0*/  LDCU.64 UR14, c[0x0][0x348] ;  /* 0x00006900ff0e77ac */ /* 0x000f220008000a00 */
[----:B------:R-:W-:Y:S01]  /*18c0*/  USEL UR22, UR6, 0x2, UP1 ;  /* 0x0000000206167887 */ /* 0x000fe20008800000 */
[----:B------:R-:W-:Y:S01]  /*18d0*/  UMOV UR23, URZ ;  /* 0x000000ff00177c82 */ /* 0x000fe20008000000 */
[----:B-1----:R-:W-:-:S04]  /*18e0*/  UIADD3 UR5, UPT, UPT, UR4, 0x3f, URZ ;  /* 0x0000003f04057890 */ /* 0x002fc8000fffe0ff */
[----:B------:R-:W-:-:S04]  /*18f0*/  USHF.R.S32.HI UR7, URZ, 0x1f, UR5 ;  /* 0x0000001fff077899 */ /* 0x000fc80008011405 */
[----:B------:R-:W-:Y:S02]  /*1900*/  ULEA.HI UR7, UR7, UR5, URZ, 0x6 ;  /* 0x0000000507077291 */ /* 0x000fe4000f8f30ff */
[----:B------:R-:W-:Y:S02]  /*1910*/  UIADD3 UR5, UPT, UPT, UR4, -0x1, URZ ;  /* 0xffffffff04057890 */ /* 0x000fe4000fffe0ff */
[----:B------:R-:W-:Y:S02]  /*1920*/  USHF.R.S32.HI UR7, URZ, 0x6, UR7 ;  /* 0x00000006ff077899 */ /* 0x000fe40008011407 */
[----:B------:R-:W-:Y:S02]  /*1930*/  UISETP.GE.U32.AND UP2, UPT, UR5, -0x7f, UPT ;  /* 0xffffff810500788c */ /* 0x000fe4000bf46070 */
[----:B------:R-:W-:Y:S02]  /*1940*/  UISETP.LT.U32.AND UP0, UPT, UR7, 0x1a, UPT ;  /* 0x0000001a0700788c */ /* 0x000fe4000bf01070 */
[----:B------:R-:W-:-:S02]  /*1950*/  UIADD3 UR4, UPT, UPT, UR4, 0x7e, URZ ;  /* 0x0000007e04047890 */ /* 0x000fc4000fffe0ff */
[----:B------:R-:W-:-:S04]  /*1960*/  USEL UR5, UR7, 0x1a, UP0 ;  /* 0x0000001a07057887 */ /* 0x000fc80008000000 */
[----:B------:R-:W-:Y:S02]  /*1970*/  UIADD3 UR21, UPT, UPT, UR5, -0x1, URZ ;  /* 0xffffffff05157890 */ /* 0x000fe4000fffe0ff */
[----:B------:R-:W-:Y:S02]  /*1980*/  @UP2 UIADD3 UR21, UPT, UPT, UR5, URZ, URZ ;  /* 0x000000ff05152290 */ /* 0x000fe4000fffe0ff */
[----:B------:R-:W-:Y:S02]  /*1990*/  UIADD3 UR24, UPT, UPT, UR7, -UR5, URZ ;  /* 0x8000000507187290 */ /* 0x000fe4000fffe0ff */
[----:B------:R-:W-:Y:S02]  /*19a0*/  UIADD3 UR13, UPT, UPT, UR21, 0x1, URZ ;  /* 0x00000001150d7890 */ /* 0x000fe4000fffe0ff */
[----:B--2-4-:R-:W-:-:S12]  /*19b0*/  UIADD3 UR21, UPT, UPT, -UR21, URZ, URZ ;  /* 0x000000ff15157290 */ /* 0x014fd8000fffe1ff */
.L_x_43:
[----:B------:R-:W-:Y:S01]  /*19c0*/  UISETP.NE.AND UP0, UPT, UR37, URZ, UPT ;  /* 0x000000ff2500728c */ /* 0x000fe2000bf05270 */
[----:B------:R-:W1:Y:S08]  /*19d0*/  S2UR UR37, SR_CgaCtaId ;  /* 0x00000000002579c3 */ /* 0x000e700000008800 */
[----:B------:R-:W-:Y:S05]  /*19e0*/  BRA.U UP0, `(.L_x_24) ;  /* 0x0000000100347547 */ /* 0x000fea000b800000 */
[----:B------:R-:W2:Y:S01]  /*19f0*/  S2R R2, SR_CgaCtaId ;  /* 0x0000000000027919 */ /* 0x000ea20000008800 */
[----:B------:R-:W-:-:S04]  /*1a00*/  MOV R3, 0x400 ;  /* 0x0000040000037802 */ /* 0x000fc80000000f00 */
[----:B--2---:R-:W-:Y:S02]  /*1a10*/  LEA R2, R2, R3, 0x18 ;  /* 0x0000000302027211 */ /* 0x004fe400078ec0ff */
[----:B------:R-:W-:-:S03]  /*1a20*/  SHF.L.U32 R3, R11, 0x1f, RZ ;  /* 0x0000001f0b037819 */ /* 0x000fc600000006ff */
[----:B------:R-:W-:-:S04]  /*1a30*/  IMAD R2, R12, 0x8, R2 ;  /* 0x000000080c027824 */ /* 0x000fc800078e0202 */
[----:B------:R-:W2:Y:S02]  /*1a40*/  SYNCS.PHASECHK.TRANS64.TRYWAIT P0, [R2+URZ+0x240], R3 ;  /* 0x00024003020075a7 */ /* 0x000ea400080011ff */
[----:B--2---:R-:W-:Y:S05]  /*1a50*/  @!P0 BRA `(.L_x_25) ;  /* 0x0000009400308947 */ /* 0x004fea0003800000 */
.L_x_243:
[----:B------:R-:W-:Y:S01]  /*1a60*/  VIADD R12, R12, 0x1 ;  /* 0x000000010c0c7836 */ /* 0x000fe20000000000 */
[----:B------:R2:W-:Y:S04]  /*1a70*/  SYNCS.ARRIVE.TRANS64.A1T0 RZ, [R2+URZ+0x230], RZ ;  /* 0x000230ff02ff79a7 */ /* 0x0005e800081000ff */
[----:B------:R-:W-:-:S04]  /*1a80*/  ISETP.NE.AND P0, PT, R12, 0x2, PT ;  /* 0x000000020c00780c */ /* 0x000fc80003f05270 */
[----:B------:R-:W-:Y:S02]  /*1a90*/  SEL R12, R12, RZ, P0 ;  /* 0x000000ff0c0c7207 */ /* 0x000fe40000000000 */
[----:B--2---:R-:W-:-:S04]  /*1aa0*/  SEL R2, RZ, 0x1, P0 ;  /* 0x00000001ff027807 */ /* 0x004fc80000000000 */
[----:B------:R-:W-:-:S07]  /*1ab0*/  LOP3.LUT R11, R11, R2, RZ, 0x3c, !PT ;  /* 0x000000020b0b7212 */ /* 0x000fce00078e3cff */
.L_x_24:
[----:B------:R-:W-:Y:S01]  /*1ac0*/  UMOV UR6, 0x400 ;  /* 0x0000040000067882 */ /* 0x000fe20000000000 */
[----:B------:R-:W-:Y:S01]  /*1ad0*/  SHF.L.U32 R2, R15, 0x1f, RZ ;  /* 0x0000001f0f027819 */ /* 0x000fe200000006ff */
[----:B-1----:R-:W-:Y:S01]  /*1ae0*/  ULEA UR6, UR37, UR6, 0x18 ;  /* 0x0000000625067291 */ /* 0x002fe2000f8ec0ff */
[C---:B------:R-:W-:Y:S01]  /*1af0*/  R2UR UR9, R16.reuse ;  /* 0x00000000100972ca */ /* 0x040fe200000e0000 */
[----:B------:R-:W-:Y:S01]  /*1b00*/  UISETP.GE.U32.AND UP0, UPT, UR4, 0x7f, UPT ;  /* 0x0000007f0400788c */ /* 0x000fe2000bf06070 */
[----:B------:R-:W-:Y:S01]  /*1b10*/  R2UR UR11, R16 ;  /* 0x00000000100b72ca */ /* 0x000fe200000e0000 */
[----:B------:R-:W-:Y:S01]  /*1b20*/  ULEA UR8, UR23, UR6, 0x3 ;  /* 0x0000000617087291 */ /* 0x000fe2000f8e18ff */
[----:B------:R-:W-:-:S08]  /*1b30*/  UMOV UR25, URZ ;  /* 0x000000ff00197c82 */ /* 0x000fd00008000000 */
[----:B------:R1:W2:Y:S01]  /*1b40*/  SYNCS.PHASECHK.TRANS64.TRYWAIT P0, [UR8+0xd0], R2 ;  /* 0x0000d002ff0075a7 */ /* 0x0002a20008001108 */
[----:B------:R-:W-:-:S13]  /*1b50*/  R2UR UR8, R22 ;  /* 0x00000000160872ca */ /* 0x000fda00000e0000 */
[----:B------:R-:W-:Y:S01]  /*1b60*/  ULEA UR11, UR8, UR11, 0x7 ;  /* 0x0000000b080b7291 */ /* 0x000fe2000f8e38ff */
[----:B-1----:R-:W-:-:S05]  /*1b70*/  LEA.HI R2, R23, R23, RZ, 0x1 ;  /* 0x0000001717027211 */ /* 0x002fca00078f08ff */
[----:B------:R-:W-:-:S05]  /*1b80*/  IMAD.SHL.U32 R2, R2, 0x40, RZ ;  /* 0x0000004002027824 */ /* 0x000fca00078e00ff */
[----:B------:R-:W-:-:S13]  /*1b90*/  R2UR UR35, R2 ;  /* 0x00000000022372ca */ /* 0x000fda00000e0000 */
[----:B------:R-:W-:Y:S01]  /*1ba0*/  ULOP3.LUT UR35, UR9, 0xffffff80, UR35, 0xf8, !UPT ;  /* 0xffffff8009237892 */ /* 0x000fe2000f8ef823 */
[----:B------:R-:W-:Y:S11]  /*1bb0*/  BRA.U !UP0, `(.L_x_26) ;  /* 0x0000000108bc7547 */ /* 0x000ff6000b800000 */
[----:B------:R-:W-:Y:S01]  /*1bc0*/  UMOV UR16, UR21 ;  /* 0x0000001500107c82 */ /* 0x000fe20008000000 */
[----:B------:R-:W-:Y:S01]  /*1bd0*/  UMOV UR17, UR23 ;  /* 0x0000001700117c82 */ /* 0x000fe20008000000 */
[----:B------:R-:W-:-:S05]  /*1be0*/  UMOV UR34, URZ ;  /* 0x000000ff00227c82 */ /* 0x000fca0008000000 */
.L_x_32:
[----:B------:R-:W-:Y:S01]  /*1bf0*/  ULEA UR33, UR17, UR6, 0x3 ;  /* 0x0000000611217291 */ /* 0x000fe2000f8e18ff */
[----:B------:R-:W-:Y:S01]  /*1c00*/  @P5 MOV R3, 0x4000 ;  /* 0x0000400000035802 */ /* 0x000fe20000000f00 */
[----:B-12-4-:R-:W-:Y:S10]  /*1c10*/  @P0 BRA `(.L_x_27) ;  /* 0x00000000000c0947 */ /* 0x016ff40003800000 */
[----:B------:R-:W-:-:S04]  /*1c20*/  SHF.L.U32 R4, R15, 0x1f, RZ ;  /* 0x0000001f0f047819 */ /* 0x000fc800000006ff */
[----:B------:R-:W1:Y:S02]  /*1c30*/  SYNCS.PHASECHK.TRANS64.TRYWAIT P0, [UR33+0xd0], R4 ;  /* 0x0000d004ff0075a7 */ /* 0x000e640008001121 */
[----:B-1----:R-:W-:Y:S05]  /*1c40*/  @!P0 BRA `(.L_x_28) ;  /* 0x0000009000c88947 */ /* 0x002fea0003800000 */
.L_x_27:
[----:B------:R2:W-:Y:S01]  /*1c50*/  @P5 SYNCS.ARRIVE.TRANS64 RZ, [UR33], R3 ;  /* 0x00000003ffff59a7 */ /* 0x0005e20008000021 */
[----:B------:R-:W-:Y:S02]  /*1c60*/  ULOP3.LUT UR8, UR22, 0x2, URZ, 0xfc, !UPT ;  /* 0x0000000216087892 */ /* 0x000fe4000f8efcff */
[----:B------:R-:W-:Y:S02]  /*1c70*/  UIADD3 UR16, UPT, UPT, UR16, 0x1, URZ ;  /* 0x0000000110107890 */ /* 0x000fe4000fffe0ff */
[----:B------:R-:W-:Y:S02]  /*1c80*/  UISETP.NE.AND UP0, UPT, UR8, 0x2, UPT ;  /* 0x000000020800788c */ /* 0x000fe4000bf05270 */
[----:B------:R-:W-:-:S07]  /*1c90*/  UISETP.NE.AND UP2, UPT, UR16, 0x1, UPT ;  /* 0x000000011000788c */ /* 0x000fce000bf45270 */
[----:B------:R-:W-:Y:S05]  /*1ca0*/  BRA.U UP0, `(.L_x_29) ;  /* 0x0000000100047547 */ /* 0x000fea000b800000 */
[----:B------:R-:W-:Y:S05]  /*1cb0*/  BPT.TRAP 0x1 ;  /* 0x000000040000795c */ /* 0x000fea0000300000 */
.L_x_29:
[----:B------:R-:W-:Y:S04]  /*1cc0*/  BSSY.RECONVERGENT B0, `(.L_x_30) ;  /* 0x0000003000007945 */ /* 0x000fe80003800200 */
[----:B------:R-:W-:Y:S05]  /*1cd0*/  @!P4 BRA `(.L_x_31) ;  /* 0x000000000004c947 */ /* 0x000fea0003800000 */
[----:B------:R-:W-:Y:S05]  /*1ce0*/  BPT.TRAP 0x1 ;  /* 0x000000040000795c */ /* 0x000fea0000300000 */
.L_x_31:
[----:B------:R-:W-:Y:S05]  /*1cf0*/  BSYNC.RECONVERGENT B0 ;  /* 0x0000000000007941 */ /* 0x000fea0003800200 */
.L_x_30:
[----:B------:R-:W-:Y:S02]  /*1d00*/  UIADD3 UR23, UPT, UPT, UR17, 0x1, URZ ;  /* 0x0000000111177890 */ /* 0x000fe4000fffe0ff */
[----:B------:R-:W-:Y:S02]  /*1d10*/  UIADD3 UR28, UP1, UPT, UR14, 0x80, URZ ;  /* 0x000000800e1c7890 */ /* 0x000fe4000ff3e0ff */
[----:B------:R-:W-:Y:S02]  /*1d20*/  UISETP.NE.AND UP0, UPT, UR23, 0x1a, UPT ;  /* 0x0000001a1700788c */ /* 0x000fe4000bf05270 */
[----:B------:R-:W-:Y:S02]  /*1d30*/  ULOP3.LUT UR33, UR33, 0xfefffff8, URZ, 0xc0, !UPT ;  /* 0xfefffff821217892 */ /* 0x000fe4000f8ec0ff */
[----:B------:R-:W-:Y:S02]  /*1d40*/  USEL UR9, URZ, 0x1, UP0 ;  /* 0x00000001ff097887 */ /* 0x000fe40008000000 */
[----:B------:R-:W-:-:S02]  /*1d50*/  USEL UR23, UR23, URZ, UP0 ;  /* 0x000000ff17177287 */ /* 0x000fc40008000000 */
[----:B------:R-:W-:Y:S02]  /*1d60*/  UIADD3 UR26, UP0, UPT, UR14, 0x180, URZ ;  /* 0x000001800e1a7890 */ /* 0x000fe4000ff1e0ff */
[----:B------:R-:W-:Y:S01]  /*1d70*/  ULEA UR8, UR23, UR6, 0x3 ;  /* 0x0000000617087291 */ /* 0x000fe2000f8e18ff */
[----:B------:R-:W-:Y:S01]  /*1d80*/  LOP3.LUT R15, R15, UR9, RZ, 0x3c, !PT ;  /* 0x000000090f0f7c12 */ /* 0x000fe2000f8e3cff */
[----:B------:R-:W-:Y:S02]  /*1d90*/  UIADD3.X UR29, UPT, UPT, URZ, UR15, URZ, UP1, !UPT ;  /* 0x0000000fff1d7290 */ /* 0x000fe40008ffe4ff */
[----:B------:R-:W-:Y:S01]  /*1da0*/  UIADD3.X UR27, UPT, UPT, URZ, UR15, URZ, UP0, !UPT ;  /* 0x0000000fff1b7290 */ /* 0x000fe200087fe4ff */
[----:B-1----:R-:W-:Y:S01]  /*1db0*/  SHF.L.U32 R2, R15, 0x1f, RZ ;  /* 0x0000001f0f027819 */ /* 0x002fe200000006ff */
[----:B------:R-:W-:Y:S01]  /*1dc0*/  UMOV UR18, 0x0 ;  /* 0x0000000000127882 */ /* 0x000fe20000000000 */
[----:B------:R-:W-:Y:S01]  /*1dd0*/  UMOV UR19, 0x10000000 ;  /* 0x1000000000137882 */ /* 0x000fe20000000000 */
[----:B------:R-:W-:Y:S01]  /*1de0*/  UMOV UR10, UR34 ;  /* 0x00000022000a7c82 */ /* 0x000fe20008000000 */
[----:B------:R1:W4:Y:S01]  /*1df0*/  SYNCS.PHASECHK.TRANS64.TRYWAIT P0, [UR8+0xd0], R2 ;  /* 0x0000d002ff0075a7 */ /* 0x0003220008001108 */
[----:B------:R-:W-:Y:S01]  /*1e00*/  ULEA UR8, UR17, UR6, 0xc ;  /* 0x0000000611087291 */ /* 0x000fe2000f8e60ff */
[----:B------:R-:W-:Y:S01]  /*1e10*/  UMOV UR12, UR36 ;  /* 0x00000024000c7c82 */ /* 0x000fe20008000000 */
[----:B------:R-:W-:-:S02]  /*1e20*/  UMOV UR9, UR33 ;  /* 0x0000002100097c82 */ /* 0x000fc40008000000 */
[----:B------:R-:W-:Y:S02]  /*1e30*/  UIADD3 UR32, UPT, UPT, UR8, 0x4400, URZ ;  /* 0x0000440008207890 */ /* 0x000fe4000fffe0ff */
[----:B------:R-:W-:Y:S01]  /*1e40*/  UIADD3 UR8, UPT, UPT, UR8, 0x1e400, URZ ;  /* 0x0001e40008087890 */ /* 0x000fe2000fffe0ff */
[----:B------:R-:W-:Y:S01]  /*1e50*/  UMOV UR25, UR13 ;  /* 0x0000000d00197c82 */ /* 0x000fe20008000000 */
[----:B------:R-:W-:-:S05]  /*1e60*/  UMOV UR17, UR23 ;  /* 0x0000001700117c82 */ /* 0x000fca0008000000 */
[----:B------:R2:W-:Y:S02]  /*1e70*/  UTMALDG.3D.2CTA [UR32], [UR28], desc[UR18] ;  /* 0x000012201c0075b4 */ /* 0x0005e40008211000 */
[----:B------:R1:W-:Y:S01]  /*1e80*/  UTMALDG.3D.2CTA [UR8], [UR26], desc[UR18] ;  /* 0x000012081a0075b4 */ /* 0x0003e20008211000 */
[----:B--2---:R-:W-:Y:S01]  /*1e90*/  UIADD3 UR34, UPT, UPT, UR34, 0x40, URZ ;  /* 0x0000004022227890 */ /* 0x004fe2000fffe0ff */
[----:B------:R-:W-:Y:S11]  /*1ea0*/  BRA.U UP2, `(.L_x_32) ;  /* 0xfffffffd02507547 */ /* 0x000ff6000b83ffff */
.L_x_26:
[----:B--2-4-:R-:W-:Y:S01]  /*1eb0*/  PLOP3.LUT P0, PT, PT, PT, UP5, 0x80, 0x8 ;  /* 0x000000000008781c */ /* 0x014fe20003f0f058 */
[----:B-1----:R-:W-:Y:S01]  /*1ec0*/  ULEA UR8, UR23, UR6, 0x3 ;  /* 0x0000000617087291 */ /* 0x002fe2000f8e18ff */
[----:B------:R-:W-:Y:S01]  /*1ed0*/  SHF.L.U32 R2, R15, 0x1f, RZ ;  /* 0x0000001f0f027819 */ /* 0x000fe200000006ff */
[----:B------:R-:W-:-:S10]  /*1ee0*/  UISETP.GT.AND UP0, UPT, UR7, UR5, UPT ;  /* 0x000000050700728c */ /* 0x000fd4000bf04270 */
[----:B------:R-:W-:Y:S01]  /*1ef0*/  @!P0 SYNCS.ARRIVE.TRANS64.A1T0 RZ, [UR6+0x1c8], RZ ;  /* 0x0001c8ffffff89a7 */ /* 0x000fe20008100006 */
[----:B------:R1:W2:Y:S01]  /*1f00*/  SYNCS.PHASECHK.TRANS64.TRYWAIT P0, [UR8+0xd0], R2 ;  /* 0x0000d002ff0075a7 */ /* 0x0002a20008001108 */
[----:B------:R-:W-:Y:S05]  /*1f10*/  BRA.U !UP0, `(.L_x_33) ;  /* 0x0000000108bc7547 */ /* 0x000fea000b800000 */
[----:B------:R-:W-:Y:S01]  /*1f20*/  UIADD3 UR26, UPT, UPT, UR24, UR25, URZ ;  /* 0x00000019181a7290 */ /* 0x000fe2000fffe0ff */
[----:B------:R-:W-:-:S11]  /*1f30*/  UMOV UR27, UR23 ;  /* 0x00000017001b7c82 */ /* 0x000fd60008000000 */
.L_x_39:
[----:B------:R-:W-:Y:S01]  /*1f40*/  ULEA UR17, UR27, UR6, 0x3 ;  /* 0x000000061b117291 */ /* 0x000fe2000f8e18ff */
[----:B--2---:R-:W-:Y:S01]  /*1f50*/  @P5 MOV R3, 0x4000 ;  /* 0x0000400000035802 */ /* 0x004fe20000000f00 */
[----:B-12---:R-:W-:Y:S10]  /*1f60*/  @P0 BRA `(.L_x_34) ;  /* 0x00000000000c0947 */ /* 0x006ff40003800000 */
[----:B------:R-:W-:-:S04]  /*1f70*/  SHF.L.U32 R4, R15, 0x1f, RZ ;  /* 0x0000001f0f047819 */ /* 0x000fc800000006ff */
[----:B------:R-:W2:Y:S02]  /*1f80*/  SYNCS.PHASECHK.TRANS64.TRYWAIT P0, [UR17+0xd0], R4 ;  /* 0x0000d004ff0075a7 */ /* 0x000ea40008001111 */
[----:B--2---:R-:W-:Y:S05]  /*1f90*/  @!P0 BRA `(.L_x_35) ;  /* 0x00000090000c8947 */ /* 0x004fea0003800000 */
.L_x_34:
[----:B------:R2:W-:Y:S01]  /*1fa0*/  @P5 SYNCS.ARRIVE.TRANS64 RZ, [UR17], R3 ;  /* 0x00000003ffff59a7 */ /* 0x0005e20008000011 */
[----:B------:R-:W-:-:S04]  /*1fb0*/  ULOP3.LUT UR8, UR22, 0x2, URZ, 0xfc, !UPT ;  /* 0x0000000216087892 */ /* 0x000fc8000f8efcff */
[----:B------:R-:W-:-:S09]  /*1fc0*/  UISETP.NE.AND UP0, UPT, UR8, 0x2, UPT ;  /* 0x000000020800788c */ /* 0x000fd2000bf05270 */
[----:B------:R-:W-:Y:S05]  /*1fd0*/  BRA.U UP0, `(.L_x_36) ;  /* 0x0000000100047547 */ /* 0x000fea000b800000 */
[----:B------:R-:W-:Y:S05]  /*1fe0*/  BPT.TRAP 0x1 ;  /* 0x000000040000795c */ /* 0x000fea0000300000 */
.L_x_36:
[----:B------:R-:W-:Y:S04]  /*1ff0*/  BSSY.RECONVERGENT B0, `(.L_x_37) ;  /* 0x0000003000007945 */ /* 0x000fe80003800200 */
[----:B------:R-:W-:Y:S05]  /*2000*/  @!P4 BRA `(.L_x_38) ;  /* 0x000000000004c947 */ /* 0x000fea0003800000 */
[----:B------:R-:W-:Y:S05]  /*2010*/  BPT.TRAP 0x1 ;  /* 0x000000040000795c */ /* 0x000fea0000300000 */
.L_x_38:
[----:B------:R-:W-:Y:S05]  /*2020*/  BSYNC.RECONVERGENT B0 ;  /* 0x0000000000007941 */ /* 0x000fea0003800200 */
.L_x_37:
[----:B------:R-:W-:Y:S02]  /*2030*/  UIADD3 UR23, UPT, UPT, UR27, 0x1, URZ ;  /* 0x000000011b177890 */ /* 0x000fe4000fffe0ff */
[----:B------:R-:W-:Y:S02]  /*2040*/  UIADD3 UR32, UP1, UPT, UR14, 0x80, URZ ;  /* 0x000000800e207890 */ /* 0x000fe4000ff3e0ff */
[----:B------:R-:W-:Y:S02]  /*2050*/  UISETP.NE.AND UP0, UPT, UR23, 0x1a, UPT ;  /* 0x0000001a1700788c */ /* 0x000fe4000bf05270 */
[----:B------:R-:W-:Y:S02]  /*2060*/  USHF.L.U32 UR18, UR25, 0x6, URZ ;  /* 0x0000000619127899 */ /* 0x000fe400080006ff */
[----:B------:R-:W-:Y:S02]  /*2070*/  USEL UR9, URZ, 0x1, UP0 ;  /* 0x00000001ff097887 */ /* 0x000fe40008000000 */
[----:B------:R-:W-:-:S02]  /*2080*/  USEL UR23, UR23, URZ, UP0 ;  /* 0x000000ff17177287 */ /* 0x000fc40008000000 */
[----:B------:R-:W-:Y:S02]  /*2090*/  UIADD3 UR30, UP0, UPT, UR14, 0x180, URZ ;  /* 0x000001800e1e7890 */ /* 0x000fe4000ff1e0ff */
[----:B------:R-:W-:Y:S01]  /*20a0*/  ULEA UR8, UR23, UR6, 0x3 ;  /* 0x0000000617087291 */ /* 0x000fe2000f8e18ff */
[----:B------:R-:W-:Y:S01]  /*20b0*/  LOP3.LUT R15, R15, UR9, RZ, 0x3c, !PT ;  /* 0x000000090f0f7c12 */ /* 0x000fe2000f8e3cff */
[----:B------:R-:W-:Y:S02]  /*20c0*/  ULOP3.LUT UR17, UR17, 0xfefffff8, URZ, 0xc0, !UPT ;  /* 0xfefffff811117892 */ /* 0x000fe4000f8ec0ff */
[----:B------:R-:W-:Y:S01]  /*20d0*/  UIADD3.X UR33, UPT, UPT, URZ, UR15, URZ, UP1, !UPT ;  /* 0x0000000fff217290 */ /* 0x000fe20008ffe4ff */
[----:B-1----:R-:W-:Y:S01]  /*20e0*/  SHF.L.U32 R2, R15, 0x1f, RZ ;  /* 0x0000001f0f027819 */ /* 0x002fe200000006ff */
[----:B------:R-:W-:Y:S01]  /*20f0*/  UIADD3.X UR31, UPT, UPT, URZ, UR15, URZ, UP0, !UPT ;  /* 0x0000000fff1f7290 */ /* 0x000fe200087fe4ff */
[----:B------:R-:W-:Y:S02]  /*2100*/  UMOV UR28, 0x0 ;  /* 0x00000000001c7882 */ /* 0x000fe40000000000 */
[----:B------:R4:W1:Y:S01]  /*2110*/  SYNCS.PHASECHK.TRANS64.TRYWAIT P0, [UR8+0xd0], R2 ;  /* 0x0000d002ff0075a7 */ /* 0x0008620008001108 */
[----:B------:R-:W-:Y:S01]  /*2120*/  ULEA UR8, UR27, UR6, 0xc ;  /* 0x000000061b087291 */ /* 0x000fe2000f8e60ff */
[----:B------:R-:W-:Y:S01]  /*2130*/  UMOV UR29, 0x10000000 ;  /* 0x10000000001d7882 */ /* 0x000fe20000000000 */
[----:B------:R-:W-:-:S02]  /*2140*/  UMOV UR19, UR35 ;  /* 0x0000002300137c82 */ /* 0x000fc40008000000 */
[----:B------:R-:W-:Y:S02]  /*2150*/  UIADD3 UR16, UPT, UPT, UR8, 0x4400, URZ ;  /* 0x0000440008107890 */ /* 0x000fe4000fffe0ff */
[----:B------:R-:W-:Y:S01]  /*2160*/  UIADD3 UR8, UPT, UPT, UR8, 0x1e400, URZ ;  /* 0x0001e40008087890 */ /* 0x000fe2000fffe0ff */
[----:B------:R-:W-:Y:S01]  /*2170*/  UMOV UR20, UR36 ;  /* 0x0000002400147c82 */ /* 0x000fe20008000000 */
[----:B------:R-:W-:Y:S01]  /*2180*/  UMOV UR12, UR36 ;  /* 0x00000024000c7c82 */ /* 0x000fe20008000000 */
[----:B------:R-:W-:Y:S01]  /*2190*/  UMOV UR9, UR17 ;  /* 0x0000001100097c82 */ /* 0x000fe20008000000 */
[----:B------:R-:W-:Y:S01]  /*21a0*/  UMOV UR10, UR18 ;  /* 0x00000012000a7c82 */ /* 0x000fe20008000000 */
[----:B------:R-:W-:Y:S02]  /*21b0*/  UIADD3 UR25, UPT, UPT, UR25, 0x1, URZ ;  /* 0x0000000119197890 */ /* 0x000fe4000fffe0ff */
[----:B------:R4:W-:Y:S01]  /*21c0*/  UTMALDG.3D.2CTA [UR16], [UR32], desc[UR28] ;  /* 0x00001c10200075b4 */ /* 0x0009e20008211000 */
[----:B------:R-:W-:Y:S01]  /*21d0*/  UMOV UR27, UR23 ;  /* 0x00000017001b7c82 */ /* 0x000fe20008000000 */
[----:B------:R-:W-:Y:S01]  /*21e0*/  UISETP.NE.AND UP0, UPT, UR25, UR26, UPT ;  /* 0x0000001a1900728c */ /* 0x000fe2000bf05270 */
[----:B------:R4:W-:Y:S08]  /*21f0*/  UTMALDG.3D.2CTA [UR8], [UR30], desc[UR28] ;  /* 0x00001c081e0075b4 */ /* 0x0009f00008211000 */
[----:B----4-:R-:W-:Y:S05]  /*2200*/  BRA.U UP0, `(.L_x_39) ;  /* 0xfffffffd004c7547 */ /* 0x010fea000b83ffff */
.L_x_33:
[C---:B-1----:R-:W-:Y:S01]  /*2210*/  LEA R2, R14.reuse, UR6, 0x3 ;  /* 0x000000060e027c11 */ /* 0x042fe2000f8e18ff */
[----:B------:R-:W-:Y:S01]  /*2220*/  NOP ;  /* 0x0000000000007918 */ /* 0x000fe20000000000 */
[----:B--2---:R-:W-:Y:S02]  /*2230*/  SHF.L.U32 R3, R13, 0x1f, RZ ;  /* 0x0000001f0d037819 */ /* 0x004fe400000006ff */
[----:B------:R-:W-:Y:S02]  /*2240*/  LEA R4, R14, UR6, 0x4 ;  /* 0x000000060e047c11 */ /* 0x000fe4000f8e20ff */
[----:B------:R-:W1:Y:S02]  /*2250*/  SYNCS.PHASECHK.TRANS64.TRYWAIT P0, [R2+URZ+0x1d0], R3 ;  /* 0x0001d003020075a7 */ /* 0x000e6400080011ff */
[----:B-1----:R-:W-:Y:S05]  /*2260*/  @!P0 BRA `(.L_x_40) ;  /* 0x0000008c00708947 */ /* 0x002fea0003800000 */
.L_x_246:
[----:B------:R-:W2:Y:S01]  /*2270*/  LDS.128 R4, [R4+0x260] ;  /* 0x0002600004047984 */ /* 0x000ea20000000c00 */
[----:B------:R-:W-:Y:S01]  /*2280*/  ISETP.GE.AND P0, PT, R36, 0x1, PT ;  /* 0x000000012400780c */ /* 0x000fe20003f06270 */
[----:B-1----:R-:W-:Y:S01]  /*2290*/  VIADD R2, R2, 0x1e0 ;  /* 0x000001e002027836 */ /* 0x002fe20000000000 */
[----:B------:R-:W-:Y:S01]  /*22a0*/  @!PT LDS RZ, [RZ] ;  /* 0x00000000fffff984 */ /* 0x000fe20000000800 */
[----:B------:R-:W-:Y:S01]  /*22b0*/  @!PT LDS RZ, [RZ] ;  /* 0x00000000fffff984 */ /* 0x000fe20000000800 */
[----:B------:R-:W-:Y:S01]  /*22c0*/  @!PT LDS RZ, [RZ] ;  /* 0x00000000fffff984 */ /* 0x000fe20000000800 */
[----:B------:R-:W-:Y:S01]  /*22d0*/  @!PT LDS RZ, [RZ] ;  /* 0x00000000fffff984 */ /* 0x000fe20000000800 */
[----:B------:R1:W-:Y:S06]  /*22e0*/  MEMBAR.ALL.CTA ;  /* 0x0000000000007992 */ /* 0x0003ec0000008000 */
[----:B-1----:R-:W1:Y:S01]  /*22f0*/  FENCE.VIEW.ASYNC.S ;  /* 0x00000000000073c6 */ /* 0x002e620000000000 */
[----:B------:R-:W-:-:S04]  /*2300*/  PRMT R2, RZ, 0x654, R2 ;  /* 0x00000654ff027816 */ /* 0x000fc80000000002 */
[----:B-1----:R1:W-:Y:S01]  /*2310*/  SYNCS.ARRIVE.TRANS64.RED.A1T0 RZ, [R2+URZ], RZ ;  /* 0x000000ff02ff79a7 */ /* 0x0023e200081004ff */
[----:B--2---:R-:W-:-:S13]  /*2320*/  LOP3.LUT P2, RZ, R6, 0x1, RZ, 0xc0, !PT ;  /* 0x0000000106ff7812 */ /* 0x004fda000784c0ff */
[----:B------:R-:W-:Y:S01]  /*2330*/  @P2 SHF.R.U32.HI R3, RZ, 0x10, R5 ;  /* 0x00000010ff032819 */ /* 0x000fe20000011605 */
[----:B------:R-:W-:Y:S01]  /*2340*/  VOTEU.ANY UP0, P2 ;  /* 0x0000000000ff7886 */ /* 0x000fe20001000100 */
[----:B------:R-:W-:Y:S02]  /*2350*/  @P2 MOV R10, R4 ;  /* 0x00000004000a2202 */ /* 0x000fe40000000f00 */
[----:B------:R-:W-:Y:S02]  /*2360*/  @P2 R2UR.BROADCAST UR8, R3 ;  /* 0x00000000030822ca */ /* 0x000fe400008e0000 */
[----:B------:R-:W-:-:S11]  /*2370*/  @P2 LOP3.LUT R9, R5, 0xffff, RZ, 0xc0, !PT ;  /* 0x0000ffff05092812 */ /* 0x000fd600078ec0ff */
[----:B------:R-:W-:Y:S01]  /*2380*/  @UP0 UMOV UR36, UR8 ;  /* 0x0000000800240c82 */ /* 0x000fe20008000000 */
[----:B-1----:R-:W-:Y:S05]  /*2390*/  @!P0 BRA `(.L_x_41) ;  /* 0x0000000000b88947 */ /* 0x002fea0003800000 */
[----:B------:R-:W3:Y:S01]  /*23a0*/  LDC.64 R4, c[0x0][0xb18] ;  /* 0x0002c600ff047b82 */ /* 0x000ee20000000a00 */
[----:B------:R-:W-:-:S07]  /*23b0*/  ISETP.NE.AND P3, PT, R36, 0x1, PT ;  /* 0x000000012400780c */ /* 0x000fce0003f65270 */
[----:B------:R-:W1:Y:S08]  /*23c0*/  LDC.64 R6, c[0x0][0xb10] ;  /* 0x0002c400ff067b82 */ /* 0x000e700000000a00 */
[----:B------:R-:W2:Y:S08]  /*23d0*/  LDC R17, c[0x0][0xb20] ;  /* 0x0002c800ff117b82 */ /* 0x000eb00000000800 */
[----:B------:R-:W4:Y:S01]  /*23e0*/  LDC R18, c[0x0][0xb0c] ;  /* 0x0002c300ff127b82 */ /* 0x000f220000000800 */
[----:B---3--:R-:W-:Y:S01]  /*23f0*/  IMAD.HI.U32 R20, R0, R5, RZ ;  /* 0x0000000500147227 */ /* 0x008fe200078e00ff */
[----:B------:R-:W-:-:S03]  /*2400*/  ISETP.NE.AND P0, PT, R4, 0x1, PT ;  /* 0x000000010400780c */ /* 0x000fc60003f05270 */
[----:B------:R-:W-:-:S03]  /*2410*/  IMAD.HI.U32 R5, R9, R5, RZ ;  /* 0x0000000509057227 */ /* 0x000fc600078e00ff */
[----:B------:R-:W3:Y:S01]  /*2420*/  LDC.64 R2, c[0x0][0xb28] ;  /* 0x0002ca00ff027b82 */ /* 0x000ee20000000a00 */
[----:B-1----:R-:W-:-:S04]  /*2430*/  IMAD.HI.U32 R21, R8, R6, RZ ;  /* 0x0000000608157227 */ /* 0x002fc800078e00ff */
[----:B------:R-:W-:Y:S01]  /*2440*/  IMAD.HI.U32 R22, R10, R6, RZ ;  /* 0x000000060a167227 */ /* 0x000fe200078e00ff */
[----:B------:R-:W-:Y:S02]  /*2450*/  SHF.R.U32.HI R21, RZ, R7, R21 ;  /* 0x00000007ff157219 */ /* 0x000fe40000011615 */
[-C--:B--2---:R-:W-:Y:S02]  /*2460*/  SHF.R.U32.HI R20, RZ, R17.reuse, R20 ;  /* 0x00000011ff147219 */ /* 0x084fe40000011614 */
[----:B------:R-:W-:Y:S02]  /*2470*/  SHF.R.U32.HI R5, RZ, R17, R5 ;  /* 0x00000011ff057219 */ /* 0x000fe40000011605 */
[----:B------:R-:W-:Y:S02]  /*2480*/  SEL R20, R0, R20, !P0 ;  /* 0x0000001400147207 */ /* 0x000fe40004000000 */
[----:B------:R-:W-:Y:S02]  /*2490*/  SHF.R.U32.HI R22, RZ, R7, R22 ;  /* 0x00000007ff167219 */ /* 0x000fe40000011616 */
[----:B----4-:R-:W-:-:S02]  /*24a0*/  ISETP.NE.AND P1, PT, R18, 0x1, PT ;  /* 0x000000011200780c */ /* 0x010fc40003f25270 */
[----:B------:R-:W-:Y:S02]  /*24b0*/  SEL R5, R9, R5, !P0 ;  /* 0x0000000509057207 */ /* 0x000fe40004000000 */
[----:B------:R-:W-:Y:S02]  /*24c0*/  SEL R21, R8, R21, !P1 ;  /* 0x0000001508157207 */ /* 0x000fe40004800000 */
[----:B------:R-:W-:Y:S01]  /*24d0*/  SEL R22, R10, R22, !P1 ;  /* 0x000000160a167207 */ /* 0x000fe20004800000 */
[----:B---3--:R-:W-:-:S04]  /*24e0*/  IMAD.HI.U32 R19, R20, R2, RZ ;  /* 0x0000000214137227 */ /* 0x008fc800078e00ff */
        /* <DEDUP_REMOVED lines=10> */
[----:B------:R-:W-:-:S04]  /*2590*/  @!P0 IMAD.HI.U32 R7, R22, R2, RZ ;  /* 0x0000000216078227 */ /* 0x000fc800078e00ff */
[----:B------:R-:W-:Y:S01]  /*25a0*/  IMAD.MOV R2, RZ, RZ, -R6 ;  /* 0x000000ffff027224 */ /* 0x000fe200078e0a06 */
[----:B------:R-:W-:Y:S02]  /*25b0*/  @!P0 SHF.R.U32.HI R3, RZ, R3, R7 ;  /* 0x00000003ff038219 */ /* 0x000fe40000011607 */
[----:B------:R-:W-:Y:S01]  /*25c0*/  IADD3 R7, PT, PT, -R5, RZ, RZ ;  /* 0x000000ff05077210 */ /* 0x000fe20007ffe1ff */
[----:B------:R-:W-:Y:S01]  /*25d0*/  IMAD R2, R36, R2, R5 ;  /* 0x0000000224027224 */ /* 0x000fe200078e0205 */
        /* <DEDUP_REMOVED lines=10> */
.L_x_41:
[----:B------:R-:W1:Y:S02]  /*2680*/  LDCU UR8, c[0x0][0xb30] ;  /* 0x00016600ff0877ac */ /* 0x000e640008000800 */
[----:B-1----:R-:W-:-:S09]  /*2690*/  UISETP.NE.AND UP0, UPT, UR8, 0x1, UPT ;  /* 0x000000010800788c */ /* 0x002fd2000bf05270 */
[----:B------:R-:W-:Y:S05]  /*26a0*/  BRA.U UP0, `(.L_x_42) ;  /* 0x0000000100407547 */ /* 0x000fea000b800000 */
[----:B------:R-:W1:Y:S08]  /*26b0*/  LDC.64 R4, c[0x0][0xb10] ;  /* 0x0002c400ff047b82 */ /* 0x000e700000000a00 */
[----:B------:R-:W2:Y:S08]  /*26c0*/  LDC.64 R2, c[0x0][0xb18] ;  /* 0x0002c600ff027b82 */ /* 0x000eb00000000a00 */
[----:B------:R-:W4:Y:S08]  /*26d0*/  LDC R6, c[0x0][0xb20] ;  /* 0x0002c800ff067b82 */ /* 0x000f300000000800 */
[----:B------:R-:W3:Y:S01]  /*26e0*/  LDC R7, c[0x0][0xb0c] ;  /* 0x0002c300ff077b82 */ /* 0x000ee20000000800 */
[----:B-1----:R-:W-:-:S05]  /*26f0*/  IMAD.HI.U32 R4, R10, R4, RZ ;  /* 0x000000040a047227 */ /* 0x002fca00078e00ff */
[----:B------:R-:W-:Y:S01]  /*2700*/  SHF.R.U32.HI R4, RZ, R5, R4 ;  /* 0x00000005ff047219 */ /* 0x000fe20000011604 */
[----:B--2---:R-:W-:Y:S01]  /*2710*/  IMAD.HI.U32 R3, R9, R3, RZ ;  /* 0x0000000309037227 */ /* 0x004fe200078e00ff */
[----:B------:R-:W-:-:S04]  /*2720*/  ISETP.NE.AND P0, PT, R2, 0x1, PT ;  /* 0x000000010200780c */ /* 0x000fc80003f05270 */
[----:B----4-:R-:W-:-:S04]  /*2730*/  SHF.R.U32.HI R3, RZ, R6, R3 ;  /* 0x00000006ff037219 */ /* 0x010fc80000011603 */
[----:B------:R-:W-:Y:S02]  /*2740*/  SEL R3, R9, R3, !P0 ;  /* 0x0000000309037207 */ /* 0x000fe40004000000 */
[----:B---3--:R-:W-:-:S04]  /*2750*/  ISETP.NE.AND P1, PT, R7, 0x1, PT ;  /* 0x000000010700780c */ /* 0x008fc80003f25270 */
[----:B------:R-:W-:-:S05]  /*2760*/  SEL R4, R10, R4, !P1 ;  /* 0x000000040a047207 */ /* 0x000fca0004800000 */
[----:B------:R-:W-:Y:S02]  /*2770*/  IMAD.IADD R5, R3, 0x1, -R4 ;  /* 0x0000000103057824 */ /* 0x000fe400078e0a04 */
[----:B------:R-:W-:Y:S02]  /*2780*/  IMAD.IADD R3, R4, 0x1, -R3 ;  /* 0x0000000104037824 */ /* 0x000fe400078e0a03 */
[----:B------:R-:W-:Y:S02]  /*2790*/  IMAD R10, R5, R7, R10 ;  /* 0x00000007050a7224 */ /* 0x000fe400078e020a */
[----:B------:R-:W-:-:S07]  /*27a0*/  IMAD R9, R3, R2, R9 ;  /* 0x0000000203097224 */ /* 0x000fce00078e0209 */
.L_x_42:
[----:B------:R-:W-:Y:S01]  /*27b0*/  VIADD R14, R14, 0x1 ;  /* 0x000000010e0e7836 */ /* 0x000fe20000000000 */
[----:B------:R-:W-:Y:S01]  /*27c0*/  UPLOP3.LUT UP5, UPT, UPT, UPT, UPT, 0x80, 0x8 ;  /* 0x000000000008789c */ /* 0x000fe20003faf070 */
[----:B------:R-:W-:Y:S02]  /*27d0*/  IMAD.IADD R23, R10, 0x1, R83 ;  /* 0x000000010a177824 */ /* 0x000fe400078e0253 */
[----:B------:R-:W-:Y:S01]  /*27e0*/  IMAD.IADD R22, R9, 0x1, R82 ;  /* 0x0000000109167824 */ /* 0x000fe200078e0252 */
[----:B------:R-:W-:-:S04]  /*27f0*/  ISETP.NE.AND P0, PT, R14, 0x2, PT ;  /* 0x000000020e00780c */ /* 0x000fc80003f05270 */
[----:B------:R-:W-:Y:S02]  /*2800*/  SEL R2, RZ, 0x1, P0 ;  /* 0x00000001ff027807 */ /* 0x000fe40000000000 */
[----:B------:R-:W-:Y:S02]  /*2810*/  SEL R14, R14, RZ, P0 ;  /* 0x000000ff0e0e7207 */ /* 0x000fe40000000000 */
[----:B------:R-:W-:Y:S01]  /*2820*/  LOP3.LUT R13, R13, R2, RZ, 0x3c, !PT ;  /* 0x000000020d0d7212 */ /* 0x000fe200078e3cff */
[----:B------:R-:W-:Y:S06]  /*2830*/  @P2 BRA `(.L_x_43) ;  /* 0xfffffff000602947 */ /* 0x000fec000383ffff */
[----:B------:R-:W-:Y:S01]  /*2840*/  UIADD3 UR6, UPT, UPT, UR6, 0xd0, URZ ;  /* 0x000000d006067890 */ /* 0x000fe2000fffe0ff */
[----:B------:R-:W-:-:S03]  /*2850*/  SHF.L.U32 R2, R15, 0x1f, RZ ;  /* 0x0000001f0f027819 */ /* 0x000fc600000006ff */
[----:B------:R-:W-:-:S09]  /*2860*/  ULEA UR4, UR23, UR6, 0x3 ;  /* 0x0000000617047291 */ /* 0x000fd2000f8e18ff */
[----:B------:R-:W1:Y:S02]  /*2870*/  SYNCS.PHASECHK.TRANS64.TRYWAIT P0, [UR4], R2 ;  /* 0x00000002ff0075a7 */ /* 0x000e640008001104 */
[----:B-1----:R-:W-:Y:S05]  /*2880*/  @!P0 BRA `(.L_x_44) ;  /* 0x0000008400fc8947 */ /* 0x002fea0003800000 */
.L_x_248:
[----:B------:R-:W-:-:S04]  /*2890*/  UIADD3 UR5, UPT, UPT, UR23, 0x1, URZ ;  /* 0x0000000117057890 */ /* 0x000fc8000fffe0ff */
[----:B------:R-:W-:-:S04]  /*28a0*/  UISETP.NE.AND UP0, UPT, UR5, 0x1a, UPT ;  /* 0x0000001a0500788c */ /* 0x000fc8000bf05270 */
[----:B------:R-:W-:Y:S02]  /*28b0*/  USEL UR7, URZ, 0x1, UP0 ;  /* 0x00000001ff077887 */ /* 0x000fe40008000000 */
[----:B------:R-:W-:-:S04]  /*28c0*/  USEL UR5, UR5, URZ, UP0 ;  /* 0x000000ff05057287 */ /* 0x000fc80008000000 */
[----:B------:R-:W-:Y:S01]  /*28d0*/  ULEA UR4, UR5, UR6, 0x3 ;  /* 0x0000000605047291 */ /* 0x000fe2000f8e18ff */
[----:B-1----:R-:W-:-:S04]  /*28e0*/  LOP3.LUT R2, R15, UR7, RZ, 0x3c, !PT ;  /* 0x000000070f027c12 */ /* 0x002fc8000f8e3cff */
[----:B------:R-:W-:-:S04]  /*28f0*/  SHF.L.U32 R3, R2, 0x1f, RZ ;  /* 0x0000001f02037819 */ /* 0x000fc800000006ff */
[----:B------:R-:W1:Y:S02]  /*2900*/  SYNCS.PHASECHK.TRANS64.TRYWAIT P0, [UR4], R3 ;  /* 0x00000003ff0075a7 */ /* 0x000e640008001104 */
[----:B-1----:R-:W-:Y:S05]  /*2910*/  @!P0 BRA `(.L_x_45) ;  /* 0x0000008400f08947 */ /* 0x002fea0003800000 */
.L_x_250:
[----:B------:R-:W-:-:S04]  /*2920*/  UIADD3 UR5, UPT, UPT, UR5, 0x1, URZ ;  /* 0x0000000105057890 */ /* 0x000fc8000fffe0ff */
[----:B------:R-:W-:-:S04]  /*2930*/  UISETP.NE.AND UP0, UPT, UR5, 0x1a, UPT ;  /* 0x0000001a0500788c */ /* 0x000fc8000bf05270 */
[----:B------:R-:W-:Y:S02]  /*2940*/  USEL UR7, URZ, 0x1, UP0 ;  /* 0x00000001ff077887 */ /* 0x000fe40008000000 */
[----:B------:R-:W-:-:S04]  /*2950*/  USEL UR5, UR5, URZ, UP0 ;  /* 0x000000ff05057287 */ /* 0x000fc80008000000 */
[----:B------:R-:W-:Y:S01]  /*2960*/  ULEA UR4, UR5, UR6, 0x3 ;  /* 0x0000000605047291 */ /* 0x000fe2000f8e18ff */
[----:B------:R-:W-:-:S04]  /*2970*/  LOP3.LUT R2, R2, UR7, RZ, 0x3c, !PT ;  /* 0x0000000702027c12 */ /* 0x000fc8000f8e3cff */
[----:B-1----:R-:W-:-:S04]  /*2980*/  SHF.L.U32 R3, R2, 0x1f, RZ ;  /* 0x0000001f02037819 */ /* 0x002fc800000006ff */
[----:B------:R-:W1:Y:S02]  /*2990*/  SYNCS.PHASECHK.TRANS64.TRYWAIT P0, [UR4], R3 ;  /* 0x00000003ff0075a7 */ /* 0x000e640008001104 */
[----:B-1----:R-:W-:Y:S05]  /*29a0*/  @!P0 BRA `(.L_x_46) ;  /* 0x0000008400e48947 */ /* 0x002fea0003800000 */
.L_x_252:
        /* <DEDUP_REMOVED lines=9> */
.L_x_254:
        /* <DEDUP_REMOVED lines=9> */
.L_x_256:
        /* <DEDUP_REMOVED lines=9> */
.L_x_258:
        /* <DEDUP_REMOVED lines=9> */
.L_x_260:
        /* <DEDUP_REMOVED lines=9> */
.L_x_262:
        /* <DEDUP_REMOVED lines=9> */
.L_x_264:
        /* <DEDUP_REMOVED lines=9> */
.L_x_266:
        /* <DEDUP_REMOVED lines=9> */
.L_x_268:
        /* <DEDUP_REMOVED lines=9> */
.L_x_270:
        /* <DEDUP_REMOVED lines=9> */
.L_x_272:
        /* <DEDUP_REMOVED lines=9> */
.L_x_274:
        /* <DEDUP_REMOVED lines=9> */
.L_x_276:
        /* <DEDUP_REMOVED lines=9> */
.L_x_278:
        /* <DEDUP_REMOVED lines=9> */
.L_x_280:
        /* <DEDUP_REMOVED lines=9> */
.L_x_282:
        /* <DEDUP_REMOVED lines=9> */
.L_x_284:
        /* <DEDUP_REMOVED lines=9> */
.L_x_286:
        /* <DEDUP_REMOVED lines=9> */
.L_x_288:
        /* <DEDUP_REMOVED lines=9> */
.L_x_290:
        /* <DEDUP_REMOVED lines=9> */
.L_x_292:
        /* <DEDUP_REMOVED lines=9> */
.L_x_294:
        /* <DEDUP_REMOVED lines=9> */
.L_x_296:
[----:B------:R-:W-:-:S04]  /*3610*/  UIADD3 UR5, UPT, UPT, UR5, 0x1, URZ ;  /* 0x0000000105057890 */ /* 0x000fc8000fffe0ff */
[----:B------:R-:W-:-:S04]  /*3620*/  UISETP.NE.AND UP0, UPT, UR5, 0x1a, UPT ;  /* 0x0000001a0500788c */ /* 0x000fc8000bf05270 */
[----:B------:R-:W-:Y:S02]  /*3630*/  USEL UR4, URZ, 0x1, UP0 ;  /* 0x00000001ff047887 */ /* 0x000fe40008000000 */
[----:B------:R-:W-:-:S04]  /*3640*/  USEL UR5, UR5, URZ, UP0 ;  /* 0x000000ff05057287 */ /* 0x000fc80008000000 */
[----:B------:R-:W-:Y:S01]  /*3650*/  ULEA UR5, UR5, UR6, 0x3 ;  /* 0x0000000605057291 */ /* 0x000fe2000f8e18ff */
[----:B------:R-:W-:-:S04]  /*3660*/  LOP3.LUT R2, R2, UR4, RZ, 0x3c, !PT ;  /* 0x0000000402027c12 */ /* 0x000fc8000f8e3cff */
[----:B------:R-:W-:Y:S01]  /*3670*/  SHF.L.U32 R2, R2, 0x1f, RZ ;  /* 0x0000001f02027819 */ /* 0x000fe200000006ff */
[----:B-1-3--:R-:W-:-:S07]  /*3680*/  IMAD.U32 R0, RZ, RZ, UR5 ;  /* 0x00000005ff007e24 */ /* 0x00afce000f8e00ff */
.L_x_69:
[----:B-1----:R1:W2:Y:S02]  /*3690*/  SYNCS.PHASECHK.TRANS64.TRYWAIT P0, [R0+URZ], R2 ;  /* 0x00000002000075a7 */ /* 0x0022a400080011ff */
[----:B--2---:R-:W-:Y:S05]  /*36a0*/  @!P0 NANOSLEEP.SYNCS 0x989680 ;  /* 0x009896800000895d */ /* 0x004fea0003900000 */
[----:B------:R-:W2:Y:S02]  /*36b0*/  @!P0 SYNCS.PHASECHK.TRANS64 P0, [R0+URZ], R2 ;  /* 0x00000002000085a7 */ /* 0x000ea400080010ff */
[----:B--2---:R-:W-:Y:S05]  /*36c0*/  @P0 EXIT ;  /* 0x000000000000094d */ /* 0x004fea0003800000 */
[----:B------:R-:W-:Y:S05]  /*36d0*/  BRA `(.L_x_69) ;  /* 0xfffffffc00ec7947 */ /* 0x000fea000383ffff */
.L_x_23:
[----:B------:R-:W-:-:S04]  /*36e0*/  UISETP.NE.AND UP1, UPT, UR37, URZ, UPT ;  /* 0x000000ff2500728c */ /* 0x000fc8000bf25270 */
[----:B------:R-:W-:-:S09]  /*36f0*/  UISETP.NE.OR UP1, UPT, UR10, 0x1, UP1 ;  /* 0x000000010a00788c */ /* 0x000fd20008f25670 */
[----:B------:R-:W-:Y:S05]  /*3700*/  BRA.U UP1, `(.L_x_70) ;  /* 0x00000005014c7547 */ /* 0x000fea000b800000 */
[----:B------:R-:W-:Y:S01]  /*3710*/  HFMA2 R11, -RZ, RZ, 0, 0 ;  /* 0x00000000ff0b7431 */ /* 0x000fe200000001ff */
[----:B------:R-:W-:Y:S01]  /*3720*/  ISETP.GE.U32.AND P2, PT, R10, 0x2, PT ;  /* 0x000000020a00780c */ /* 0x000fe20003f46070 */
[----:B------:R-:W-:Y:S01]  /*3730*/  IMAD.MOV.U32 R12, RZ, RZ, 0x1 ;  /* 0x00000001ff0c7424 */ /* 0x000fe200078e00ff */
[----:B------:R-:W-:Y:S01]  /*3740*/  CS2R R8, SRZ ;  /* 0x0000000000087805 */ /* 0x000fe2000001ff00 */
[----:B------:R-:W-:Y:S01]  /*3750*/  IMAD.MOV.U32 R3, RZ, RZ, RZ ;  /* 0x000000ffff037224 */ /* 0x000fe200078e00ff */
[----:B------:R-:W-:Y:S01]  /*3760*/  UMOV UR4, 0x400 ;  /* 0x0000040000047882 */ /* 0x000fe20000000000 */
[----:B------:R-:W-:Y:S01]  /*3770*/  UMOV UR6, URZ ;  /* 0x000000ff00067c82 */ /* 0x000fe20008000000 */
[----:B------:R-:W-:-:S12]  /*3780*/  ULEA UR37, UR37, UR4, 0x18 ;  /* 0x0000000425257291 */ /* 0x000fd8000f8ec0ff */
.L_x_74:
[----:B------:R-:W-:Y:S02]  /*3790*/  LEA R0, R3, UR37, 0x3 ;  /* 0x0000002503007c11 */ /* 0x000fe4000f8e18ff */
[----:B------:R-:W-:-:S03]  /*37a0*/  SHF.L.U32 R4, R8, 0x1f, RZ ;  /* 0x0000001f08047819 */ /* 0x000fc600000006ff */
[----:B------:R-:W-:Y:S01]  /*37b0*/  VIADD R5, R0, 0x240 ;  /* 0x0000024000057836 */ /* 0x000fe20000000000 */
[----:B------:R-:W1:Y:S02]  /*37c0*/  SYNCS.PHASECHK.TRANS64.TRYWAIT P0, [R0+URZ+0x230], R4 ;  /* 0x00023004000075a7 */ /* 0x000e6400080011ff */
[----:B-1----:R-:W-:Y:S05]  /*37d0*/  @!P0 BRA `(.L_x_71) ;  /* 0x0000008000808947 */ /* 0x002fea0003800000 */
.L_x_297:
[----:B------:R-:W-:Y:S01]  /*37e0*/  ULEA UR5, UR6, UR37, 0x3 ;  /* 0x0000002506057291 */ /* 0x000fe2000f8e18ff */
[----:B-1----:R-:W-:Y:S01]  /*37f0*/  PRMT R0, RZ, 0x654, R5 ;  /* 0x00000654ff007816 */ /* 0x002fe20000000005 */
[----:B------:R-:W-:Y:S01]  /*3800*/  @!P2 IMAD.MOV.U32 R4, RZ, RZ, 0x10 ;  /* 0x00000010ff04a424 */ /* 0x000fe200078e00ff */
[----:B------:R-:W-:Y:S01]  /*3810*/  SHF.L.U32 R5, R12, 0x1f, RZ ;  /* 0x0000001f0c057819 */ /* 0x000fe200000006ff */
[----:B------:R-:W-:Y:S01]  /*3820*/  UIADD3 UR4, UPT, UPT, UR5, 0x1d0, URZ ;  /* 0x000001d005047890 */ /* 0x000fe2000fffe0ff */
[----:B------:R1:W-:Y:S05]  /*3830*/  SYNCS.ARRIVE.TRANS64.RED.A1T0 RZ, [R0+URZ], RZ ;  /* 0x000000ff00ff79a7 */ /* 0x0003ea00081004ff */
[----:B------:R-:W-:Y:S01]  /*3840*/  IMAD.U32 R6, RZ, RZ, UR4 ;  /* 0x00000004ff067e24 */ /* 0x000fe2000f8e00ff */
[----:B------:R-:W2:Y:S04]  /*3850*/  SYNCS.PHASECHK.TRANS64.TRYWAIT P0, [UR5+0x1e0], R5 ;  /* 0x0001e005ff0075a7 */ /* 0x000ea80008001105 */
[----:B------:R-:W-:Y:S01]  /*3860*/  PRMT R6, R10, 0x654, R6 ;  /* 0x000006540a067816 */ /* 0x000fe20000000006 */
[----:B-12---:R-:W-:Y:S06]  /*3870*/  @!P0 BRA `(.L_x_72) ;  /* 0x00000080006c8947 */ /* 0x006fec0003800000 */
.L_x_299:
[----:B------:R-:W-:Y:S01]  /*3880*/  ULEA UR4, UR6, UR37, 0x4 ;  /* 0x0000002506047291 */ /* 0x000fe2000f8e20ff */
[----:B------:R-:W-:Y:S01]  /*3890*/  SEL R2, R6, R2, !P2 ;  /* 0x0000000206027207 */ /* 0x000fe20005000000 */
[----:B------:R-:W-:Y:S01]  /*38a0*/  UIADD3 UR5, UPT, UPT, UR5, 0x1d0, URZ ;  /* 0x000001d005057890 */ /* 0x000fe2000fffe0ff */
[----:B-1----:R-:W-:Y:S01]  /*38b0*/  LEA R0, R11, UR37, 0x3 ;  /* 0x000000250b007c11 */ /* 0x002fe2000f8e18ff */
[----:B------:R-:W-:Y:S01]  /*38c0*/  UIADD3 UR4, UPT, UPT, UR4, 0x260, URZ ;  /* 0x0000026004047890 */ /* 0x000fe2000fffe0ff */
[----:B------:R1:W-:Y:S01]  /*38d0*/  @!P2 SYNCS.ARRIVE.TRANS64.RED RZ, [R2+URZ], R4 ;  /* 0x0000000402ffa9a7 */ /* 0x0003e200080004ff */
[----:B------:R-:W-:Y:S01]  /*38e0*/  UIADD3 UR6, UPT, UPT, UR6, 0x1, URZ ;  /* 0x0000000106067890 */ /* 0x000fe2000fffe0ff */
[----:B------:R-:W-:-:S03]  /*38f0*/  VIADD R3, R3, 0x1 ;  /* 0x0000000103037836 */ /* 0x000fc60000000000 */
[----:B------:R-:W-:Y:S02]  /*3900*/  UISETP.NE.AND UP0, UPT, UR6, 0x2, UPT ;  /* 0x000000020600788c */ /* 0x000fe4000bf05270 */
[----:B------:R-:W-:Y:S01]  /*3910*/  ISETP.NE.AND P0, PT, R3, 0x2, PT ;  /* 0x000000020300780c */ /* 0x000fe20003f05270 */
[----:B------:R-:W-:Y:S06]  /*3920*/  UGETNEXTWORKID.BROADCAST [UR4], [UR5] ;  /* 0x00000000040073ca */ /* 0x000fec0008000100 */
[----:B------:R-:W-:Y:S02]  /*3930*/  USEL UR4, URZ, 0x1, UP0 ;  /* 0x00000001ff047887 */ /* 0x000fe40008000000 */
[----:B------:R-:W-:-:S04]  /*3940*/  USEL UR6, UR6, URZ, UP0 ;  /* 0x000000ff06067287 */ /* 0x000fc80008000000 */
[----:B------:R-:W-:Y:S02]  /*3950*/  LOP3.LUT R12, R12, UR4, RZ, 0x3c, !PT ;  /* 0x000000040c0c7c12 */ /* 0x000fe4000f8e3cff */
[----:B-1----:R-:W-:-:S04]  /*3960*/  SHF.L.U32 R4, R9, 0x1f, RZ ;  /* 0x0000001f09047819 */ /* 0x002fc800000006ff */
[----:B------:R-:W1:Y:S02]  /*3970*/  SYNCS.PHASECHK.TRANS64.TRYWAIT P1, [R0+URZ+0x1d0], R4 ;  /* 0x0001d004000075a7 */ /* 0x000e6400080211ff */
[----:B-1----:R-:W-:Y:S05]  /*3980*/  @!P1 BRA `(.L_x_73) ;  /* 0x0000008000409947 */ /* 0x002fea0003800000 */
.L_x_300:
[----:B-1----:R-:W-:Y:S01]  /*3990*/  LEA R4, R11, UR37, 0x4 ;  /* 0x000000250b047c11 */ /* 0x002fe2000f8e20ff */
[----:B------:R-:W-:Y:S01]  /*39a0*/  VIADD R0, R0, 0x1e0 ;  /* 0x000001e000007836 */ /* 0x000fe20000000000 */
[----:B------:R-:W-:Y:S01]  /*39b0*/  SEL R3, R3, RZ, P0 ;  /* 0x000000ff03037207 */ /* 0x000fe20000000000 */
[----:B------:R-:W-:-:S03]  /*39c0*/  VIADD R11, R11, 0x1 ;  /* 0x000000010b0b7836 */ /* 0x000fc60000000000 */
[----:B------:R-:W1:Y:S01]  /*39d0*/  LDS.128 R4, [R4+0x260] ;  /* 0x0002600004047984 */ /* 0x000e620000000c00 */
[----:B------:R-:W-:Y:S02]  /*39e0*/  PRMT R0, RZ, 0x654, R0 ;  /* 0x00000654ff007816 */ /* 0x000fe40000000000 */
[C---:B------:R-:W-:Y:S01]  /*39f0*/  ISETP.NE.AND P1, PT, R11.reuse, 0x2, PT ;  /* 0x000000020b00780c */ /* 0x040fe20003f25270 */
[----:B------:R-:W-:Y:S01]  /*3a00*/  @!PT LDS RZ, [RZ] ;  /* 0x00000000fffff984 */ /* 0x000fe20000000800 */
[----:B------:R-:W-:Y:S01]  /*3a10*/  @!PT LDS RZ, [RZ] ;  /* 0x00000000fffff984 */ /* 0x000fe20000000800 */
[----:B------:R-:W-:Y:S01]  /*3a20*/  @!PT LDS RZ, [RZ] ;  /* 0x00000000fffff984 */ /* 0x000fe20000000800 */
[----:B------:R-:W-:Y:S01]  /*3a30*/  @!PT LDS RZ, [RZ] ;  /* 0x00000000fffff984 */ /* 0x000fe20000000800 */
[----:B------:R2:W-:Y:S06]  /*3a40*/  MEMBAR.ALL.CTA ;  /* 0x0000000000007992 */ /* 0x0005ec0000008000 */
[----:B--2---:R-:W2:Y:S01]  /*3a50*/  FENCE.VIEW.ASYNC.S ;  /* 0x00000000000073c6 */ /* 0x004ea20000000000 */
[----:B------:R-:W-:Y:S01]  /*3a60*/  SEL R11, R11, RZ, P1 ;  /* 0x000000ff0b0b7207 */ /* 0x000fe20000800000 */
[----:B--2---:R2:W-:Y:S01]  /*3a70*/  SYNCS.ARRIVE.TRANS64.RED.A1T0 RZ, [R0+URZ], RZ ;  /* 0x000000ff00ff79a7 */ /* 0x0045e200081004ff */
[----:B-1----:R-:W-:-:S02]  /*3a80*/  LOP3.LUT P3, RZ, R6, 0x1, RZ, 0xc0, !PT ;  /* 0x0000000106ff7812 */ /* 0x002fc4000786c0ff */
[----:B------:R-:W-:-:S04]  /*3a90*/  SEL R4, RZ, 0x1, P1 ;  /* 0x00000001ff047807 */ /* 0x000fc80000800000 */
[----:B------:R-:W-:Y:S02]  /*3aa0*/  LOP3.LUT R9, R9, R4, RZ, 0x3c, !PT ;  /* 0x0000000409097212 */ /* 0x000fe400078e3cff */
[----:B--2---:R-:W-:-:S04]  /*3ab0*/  SEL R0, RZ, 0x1, P0 ;  /* 0x00000001ff007807 */ /* 0x004fc80000000000 */
[----:B------:R-:W-:Y:S01]  /*3ac0*/  LOP3.LUT R8, R8, R0, RZ, 0x3c, !PT ;  /* 0x0000000008087212 */ /* 0x000fe200078e3cff */
[----:B------:R-:W-:Y:S06]  /*3ad0*/  @P3 BRA `(.L_x_74) ;  /* 0xfffffffc002c3947 */ /* 0x000fec000383ffff */
[----:B------:R-:W-:Y:S01]  /*3ae0*/  ULEA UR5, UR6, UR37, 0x3 ;  /* 0x0000002506057291 */ /* 0x000fe2000f8e18ff */
[----:B------:R-:W-:-:S08]  /*3af0*/  SHF.L.U32 R2, R12, 0x1f, RZ ;  /* 0x0000001f0c027819 */ /* 0x000fd000000006ff */
[----:B------:R-:W1:Y:S02]  /*3b00*/  SYNCS.PHASECHK.TRANS64 P0, [UR5+0x1e0], R2 ;  /* 0x0001e002ff0075a7 */ /* 0x000e640008001005 */
[----:B-1----:R-:W-:Y:S05]  /*3b10*/  @P0 BRA `(.L_x_75) ;  /* 0x0000000000080947 */ /* 0x002fea0003800000 */
[----:B------:R-:W1:Y:S02]  /*3b20*/  SYNCS.PHASECHK.TRANS64.TRYWAIT P0, [UR5+0x1e0], R2 ;  /* 0x0001e002ff0075a7 */ /* 0x000e640008001105 */
[----:B-1----:R-:W-:Y:S05]  /*3b30*/  @!P0 BRA `(.L_x_76) ;  /* 0x0000007c00e88947 */ /* 0x002fea0003800000 */
.L_x_75:
[----:B------:R-:W-:-:S04]  /*3b40*/  UIADD3 UR4, UPT, UPT, UR6, 0x1, URZ ;  /* 0x0000000106047890 */ /* 0x000fc8000fffe0ff */
[----:B------:R-:W-:-:S04]  /*3b50*/  UISETP.NE.AND UP0, UPT, UR4, 0x2, UPT ;  /* 0x000000020400788c */ /* 0x000fc8000bf05270 */
[----:B------:R-:W-:Y:S02]  /*3b60*/  USEL UR7, URZ, 0x1, UP0 ;  /* 0x00000001ff077887 */ /* 0x000fe40008000000 */
[----:B------:R-:W-:-:S04]  /*3b70*/  USEL UR4, UR4, URZ, UP0 ;  /* 0x000000ff04047287 */ /* 0x000fc80008000000 */
[----:B------:R-:W-:Y:S01]  /*3b80*/  ULEA UR4, UR4, UR37, 0x3 ;  /* 0x0000002504047291 */ /* 0x000fe2000f8e18ff */
[----:B-1----:R-:W-:-:S04]  /*3b90*/  LOP3.LUT R2, R12, UR7, RZ, 0x3c, !PT ;  /* 0x000000070c027c12 */ /* 0x002fc8000f8e3cff */
[----:B------:R-:W-:-:S04]  /*3ba0*/  SHF.L.U32 R0, R2, 0x1f, RZ ;  /* 0x0000001f02007819 */ /* 0x000fc800000006ff */
[----:B------:R-:W1:Y:S02]  /*3bb0*/  SYNCS.PHASECHK.TRANS64 P0, [UR4+0x1e0], R0 ;  /* 0x0001e000ff0075a7 */ /* 0x000e640008001004 */
[----:B-1----:R-:W-:Y:S05]  /*3bc0*/  @P0 EXIT ;  /* 0x000000000000094d */ /* 0x002fea0003800000 */
[----:B------:R-:W-:Y:S02]  /*3bd0*/  SHF.L.U32 R2, R2, 0x1f, RZ ;  /* 0x0000001f02027819 */ /* 0x000fe400000006ff */
[----:B------:R-:W-:-:S07]  /*3be0*/  MOV R0, UR4 ;  /* 0x0000000400007c02 */ /* 0x000fce0008000f00 */
.L_x_77:
[----:B-1----:R1:W2:Y:S02]  /*3bf0*/  SYNCS.PHASECHK.TRANS64.TRYWAIT P0, [R0+URZ+0x1e0], R2 ;  /* 0x0001e002000075a7 */ /* 0x0022a400080011ff */
[----:B--2---:R-:W-:Y:S05]  /*3c00*/  @!P0 NANOSLEEP.SYNCS 0x989680 ;  /* 0x009896800000895d */ /* 0x004fea0003900000 */
[----:B------:R-:W2:Y:S02]  /*3c10*/  @!P0 SYNCS.PHASECHK.TRANS64 P0, [R0+URZ+0x1e0], R2 ;  /* 0x0001e002000085a7 */ /* 0x000ea400080010ff */
[----:B--2---:R-:W-:Y:S05]  /*3c20*/  @P0 EXIT ;  /* 0x000000000000094d */ /* 0x004fea0003800000 */
[----:B------:R-:W-:Y:S05]  /*3c30*/  BRA `(.L_x_77) ;  /* 0xfffffffc00ec7947 */ /* 0x000fea000383ffff */
.L_x_70:
[----:B------:R-:W-:Y:S05]  /*3c40*/  BRA.U UP4, `(.L_x_78) ;  /* 0x0000001104a07547 */ /* 0x000fea000b800000 */
[----:B------:R-:W-:Y:S01]  /*3c50*/  UMOV UR6, 0x40 ;  /* 0x0000004000067882 */ /* 0x000fe20000000000 */
[----:B------:R-:W-:Y:S01]  /*3c60*/  NOP ;  /* 0x0000000000007918 */ /* 0x000fe20000000000 */
[----:B------:R-:W-:Y:S01]  /*3c70*/  ULEA UR6, UR37, UR6, 0x18 ;  /* 0x0000000625067291 */ /* 0x000fe2000f8ec0ff */
[----:B------:R-:W-:Y:S02]  /*3c80*/  UMOV UR7, 0x400 ;  /* 0x0000040000077882 */ /* 0x000fe40000000000 */
[----:B------:R-:W-:-:S06]  /*3c90*/  ULEA UR37, UR37, UR7, 0x18 ;  /* 0x0000000725257291 */ /* 0x000fcc000f8ec0ff */
[----:B------:R-:W1:Y:S02]  /*3ca0*/  LDS.U8 R2, [UR6+0x1c] ;  /* 0x00001c06ff027984 */ /* 0x000e640008000000 */
[----:B-1----:R-:W-:-:S13]  /*3cb0*/  ISETP.NE.AND P0, PT, R2, RZ, PT ;  /* 0x000000ff0200720c */ /* 0x002fda0003f05270 */
[----:B------:R-:W-:Y:S05]  /*3cc0*/  @P0 BRA `(.L_x_79) ;  /* 0x0000000400080947 */ /* 0x000fea0003800000 */
[----:B------:R-:W-:Y:S02]  /*3cd0*/  UISETP.NE.U32.AND UP0, UPT, UR5, 0x1, UPT ;  /* 0x000000010500788c */ /* 0x000fe4000bf05070 */
[----:B------:R-:W-:-:S07]  /*3ce0*/  UIADD3 UR8, UPT, UPT, UR6, 0x8, URZ ;  /* 0x0000000806087890 */ /* 0x000fce000fffe0ff */
[----:B------:R-:W-:Y:S05]  /*3cf0*/  BRA.U !UP0, `(.L_x_80) ;  /* 0x00000001089c7547 */ /* 0x000fea000b800000 */
[----:B------:R-:W-:Y:S01]  /*3d00*/  ELECT P0, URZ, PT ;  /* 0x0000000000ff782f */ /* 0x000fe20003800000 */
[----:B------:R-:W-:-:S12]  /*3d10*/  BSSY B0, `(.L_x_80) ;  /* 0x0000025000007945 */ /* 0x000fd80003800000 */
[----:B------:R-:W-:Y:S05]  /*3d20*/  @!P0 BRA `(.L_x_81) ;  /* 0x00000000008c8947 */ /* 0x000fea0003800000 */
[----:B------:R-:W-:-:S05]  /*3d30*/  UMOV UR7, 0x10 ;  /* 0x0000001000077882 */ /* 0x000fca0000000000 */
[----:B------:R-:W-:Y:S04]  /*3d40*/  DEPBAR.LE SB1, 0x36 ;  /* 0x00009d800000791a */ /* 0x000fe80000000000 */
[----:B------:R-:W1:Y:S02]  /*3d50*/  UTCATOMSWS.2CTA.FIND_AND_SET.ALIGN UP1, UR7, UR7 ;  /* 0x00000007000775e3 */ /* 0x000e640008220800 */
[----:B-1----:R-:W-:Y:S01]  /*3d60*/  MOV R10, UR7 ;  /* 0x00000007000a7c02 */ /* 0x002fe20008000f00 */
[----:B------:R-:W-:Y:S06]  /*3d70*/  BRA.U UP1, `(.L_x_82) ;  /* 0x0000000101187547 */ /* 0x000fec000b800000 */
.L_x_83:
[----:B------:R-:W-:Y:S05]  /*3d80*/  NANOSLEEP 0x64 ;  /* 0x000000640000795d */ /* 0x000fea0003800000 */
[----:B------:R-:W-:-:S05]  /*3d90*/  UMOV UR7, 0x10 ;  /* 0x0000001000077882 */ /* 0x000fca0000000000 */
[----:B------:R-:W-:Y:S04]  /*3da0*/  DEPBAR.LE SB1, 0x36 ;  /* 0x00009d800000791a */ /* 0x000fe80000000000 */
[----:B------:R-:W1:Y:S02]  /*3db0*/  UTCATOMSWS.2CTA.FIND_AND_SET.ALIGN UP1, UR7, UR7 ;  /* 0x00000007000775e3 */ /* 0x000e640008220800 */
[----:B-1----:R-:W-:Y:S01]  /*3dc0*/  MOV R10, UR7 ;  /* 0x00000007000a7c02 */ /* 0x002fe20008000f00 */
[----:B------:R-:W-:Y:S05]  /*3dd0*/  BRA.U !UP1, `(.L_x_83) ;  /* 0xfffffffd09e87547 */ /* 0x000fea000b83ffff */
.L_x_82:
[----:B------:R-:W1:Y:S01]  /*3de0*/  LDS R5, [UR6+0x10] ;  /* 0x00001006ff057984 */ /* 0x000e620008000800 */
[----:B------:R-:W-:Y:S01]  /*3df0*/  IMAD.U32 R3, RZ, RZ, UR37 ;  /* 0x00000025ff037e24 */ /* 0x000fe2000f8e00ff */
[----:B------:R-:W-:-:S03]  /*3e00*/  MOV R2, UR4 ;  /* 0x0000000400027c02 */ /* 0x000fc60008000f00 */
[----:B------:R-:W-:Y:S01]  /*3e10*/  VIADD R3, R3, 0x280 ;  /* 0x0000028003037836 */ /* 0x000fe20000000000 */
[----:B-1----:R-:W-:-:S04]  /*3e20*/  SHF.L.U32 R5, R5, 0x1f, RZ ;  /* 0x0000001f05057819 */ /* 0x002fc800000006ff */
[----:B------:R-:W1:Y:S02]  /*3e30*/  SYNCS.PHASECHK.TRANS64.TRYWAIT P0, [UR6+0x8], R5 ;  /* 0x00000805ff0075a7 */ /* 0x000e640008001106 */
[----:B-1----:R-:W-:Y:S05]  /*3e40*/  @P0 BRA `(.L_x_84) ;  /* 0x0000000000080947 */ /* 0x002fea0003800000 */
[----:B------:R-:W1:Y:S02]  /*3e50*/  SYNCS.PHASECHK.TRANS64.TRYWAIT P0, [UR6+0x8], R5 ;  /* 0x00000805ff0075a7 */ /* 0x000e640008001106 */
[----:B-1----:R-:W-:Y:S05]  /*3e60*/  @!P0 BRA `(.L_x_85) ;  /* 0x0000007c00348947 */ /* 0x002fea0003800000 */
.L_x_84:
[----:B-1----:R-:W-:Y:S01]  /*3e70*/  HFMA2 R4, -RZ, RZ, 0, 5.9604644775390625e-08 ;  /* 0x00000001ff047431 */ /* 0x002fe200000001ff */
[----:B------:R-:W-:Y:S01]  /*3e80*/  UPRMT UR7, UR4, 0x654, UR8 ;  /* 0x0000065404077896 */ /* 0x000fe20008000008 */
[----:B------:R-:W-:Y:S01]  /*3e90*/  IMAD.MOV.U32 R7, RZ, RZ, 0xffff ;  /* 0x0000ffffff077424 */ /* 0x000fe200078e00ff */
[----:B------:R-:W-:Y:S01]  /*3ea0*/  PRMT R2, R2, 0x654, R3 ;  /* 0x0000065402027816 */ /* 0x000fe20000000003 */
[----:B------:R-:W-:Y:S02]  /*3eb0*/  IMAD.MOV.U32 R5, RZ, RZ, 0x4 ;  /* 0x00000004ff057424 */ /* 0x000fe400078e00ff */
[----:B------:R-:W-:Y:S01]  /*3ec0*/  IMAD.SHL.U32 R9, R10, 0x20, RZ ;  /* 0x000000200a097824 */ /* 0x000fe200078e00ff */
[----:B------:R-:W-:Y:S02]  /*3ed0*/  MOV R3, UR7 ;  /* 0x0000000700037c02 */ /* 0x000fe40008000f00 */
[-C--:B------:R-:W-:Y:S01]  /*3ee0*/  SHF.L.U32 R7, R7, R10.reuse, RZ ;  /* 0x0000000a07077219 */ /* 0x080fe200000006ff */
[----:B------:R1:W-:Y:S01]  /*3ef0*/  SYNCS.ARRIVE.TRANS64.RED RZ, [UR7], R5 ;  /* 0x00000005ffff79a7 */ /* 0x0003e20008000407 */
[----:B------:R-:W-:Y:S01]  /*3f00*/  SHF.L.U32 R6, R4, R10, RZ ;  /* 0x0000000a04067219 */ /* 0x000fe200000006ff */
[----:B------:R1:W-:Y:S04]  /*3f10*/  STS [UR37+0x280], R9 ;  /* 0x00028009ff007988 */ /* 0x0003e80008000825 */
[----:B------:R1:W-:Y:S04]  /*3f20*/  STAS [R2.64], R10 ;  /* 0x0000000a02007dbd */ /* 0x0003e8000c0008ff */
[----:B------:R1:W-:Y:S04]  /*3f30*/  ATOMS.OR RZ, [UR6+0x14], R7 ;  /* 0x00001407ffff798c */ /* 0x0003e8000b000006 */
[----:B------:R1:W-:Y:S04]  /*3f40*/  ATOMS.OR RZ, [UR6+0x18], R6 ;  /* 0x00001806ffff798c */ /* 0x0003e8000b000006 */
[----:B------:R1:W-:Y:S02]  /*3f50*/  ATOMS.XOR RZ, [UR6+0x10], R4 ;  /* 0x00001004ffff798c */ /* 0x0003e4000b800006 */
.L_x_81:
[----:B------:R-:W-:Y:S05]  /*3f60*/  BSYNC B0 ;  /* 0x0000000000007941 */ /* 0x000fea0003800000 */
.L_x_80:
[----:B------:R-:W-:Y:S05]  /*3f70*/  BRA.U UP0, `(.L_x_86) ;  /* 0x00000001006c7547 */ /* 0x000fea000b800000 */
[----:B------:R-:W-:-:S03]  /*3f80*/  UMOV UR7, 0xffffffff ;  /* 0xffffffff00077882 */ /* 0x000fc60000000000 */
[----:B------:R-:W-:Y:S05]  /*3f90*/  BRA.DIV UR7, `(.L_x_87) ;  /* 0x0000007e07007947 */ /* 0x000fea000b800000 */
[----:B------:R-:W-:-:S13]  /*3fa0*/  ELECT P6, URZ, PT ;  /* 0x0000000000ff782f */ /* 0x000fda00038c0000 */
.L_x_304:
[----:B------:R-:W-:Y:S05]  /*3fb0*/  @!P6 BRA `(.L_x_86) ;  /* 0x00000000005ce947 */ /* 0x000fea0003800000 */
[----:B-1----:R-:W1:Y:S02]  /*3fc0*/  LDS R3, [UR6+0x10] ;  /* 0x00001006ff037984 */ /* 0x002e640008000800 */
[----:B-1----:R-:W-:-:S04]  /*3fd0*/  SHF.L.U32 R3, R3, 0x1f, RZ ;  /* 0x0000001f03037819 */ /* 0x002fc800000006ff */
[----:B------:R-:W1:Y:S02]  /*3fe0*/  SYNCS.PHASECHK.TRANS64.TRYWAIT P0, [UR6+0x8], R3 ;  /* 0x00000803ff0075a7 */ /* 0x000e640008001106 */
[----:B-1----:R-:W-:Y:S05]  /*3ff0*/  @P0 BRA `(.L_x_88) ;  /* 0x0000000000080947 */ /* 0x002fea0003800000 */
[----:B------:R-:W1:Y:S02]  /*4000*/  SYNCS.PHASECHK.TRANS64.TRYWAIT P0, [UR6+0x8], R3 ;  /* 0x00000803ff0075a7 */ /* 0x000e640008001106 */
[----:B-1----:R-:W-:Y:S05]  /*4010*/  @!P0 BRA `(.L_x_89) ;  /* 0x0000007c00008947 */ /* 0x002fea0003800000 */
.L_x_88:
[----:B------:R-:W2:Y:S01]  /*4020*/  LDS R5, [UR37+0x280] ;  /* 0x00028025ff057984 */ /* 0x000ea20008000800 */
[----:B-1----:R-:W-:Y:S02]  /*4030*/  HFMA2 R2, -RZ, RZ, 0, 5.9604644775390625e-08 ;  /* 0x00000001ff027431 */ /* 0x002fe400000001ff */
[----:B------:R-:W-:Y:S01]  /*4040*/  IMAD.MOV.U32 R3, RZ, RZ, 0xffff ;  /* 0x0000ffffff037424 */ /* 0x000fe200078e00ff */
[----:B------:R-:W-:Y:S01]  /*4050*/  UPRMT UR7, UR4, 0x654, UR8 ;  /* 0x0000065404077896 */ /* 0x000fe20008000008 */
[----:B--2---:R-:W-:-:S03]  /*4060*/  IMAD.SHL.U32 R4, R5, 0x20, RZ ;  /* 0x0000002005047824 */ /* 0x004fc600078e00ff */
[-C--:B------:R-:W-:Y:S02]  /*4070*/  SHF.L.U32 R3, R3, R5.reuse, RZ ;  /* 0x0000000503037219 */ /* 0x080fe400000006ff */
[----:B------:R-:W-:Y:S01]  /*4080*/  SHF.L.U32 R5, R2, R5, RZ ;  /* 0x0000000502057219 */ /* 0x000fe200000006ff */
[----:B------:R2:W-:Y:S04]  /*4090*/  STS [UR37+0x280], R4 ;  /* 0x00028004ff007988 */ /* 0x0005e80008000825 */
[----:B------:R2:W-:Y:S04]  /*40a0*/  ATOMS.OR RZ, [UR6+0x14], R3 ;  /* 0x00001403ffff798c */ /* 0x0005e8000b000006 */
[----:B------:R2:W-:Y:S01]  /*40b0*/  ATOMS.OR RZ, [UR6+0x18], R5 ;  /* 0x00001805ffff798c */ /* 0x0005e2000b000006 */
[----:B------:R-:W-:Y:S03]  /*40c0*/  SYNCS.ARRIVE.TRANS64.RED.A1T0 RZ, [UR7], RZ ;  /* 0x000000ffffff79a7 */ /* 0x000fe60008100407 */
[----:B------:R2:W-:Y:S01]  /*40d0*/  ATOMS.XOR RZ, [UR6+0x10], R2 ;  /* 0x00001002ffff798c */ /* 0x0005e2000b800006 */
[----:B------:R-:W-:Y:S05]  /*40e0*/  BRA `(.L_x_86) ;  /* 0x0000000000107947 */ /* 0x000fea0003800000 */
.L_x_79:
[----:B------:R-:W-:-:S05]  /*40f0*/  MOV R2, 0xffffffff ;  /* 0xffffffff00027802 */ /* 0x000fca0000000f00 */
[----:B------:R1:W-:Y:S02]  /*4100*/  STS [UR37+0x280], R2 ;  /* 0x00028002ff007988 */ /* 0x0003e40008000825 */
[----:B-1----:R-:W-:Y:S02]  /*4110*/  MOV R2, 0x4130 ;  /* 0x0000413000027802 */ /* 0x002fe40000000f00 */
[----:B-----5:R-:W-:Y:S05]  /*4120*/  CALL.REL.NOINC `($__internal_1_$__cuda_sm10x_tcgen05_guardrail_trap_phase_invalid_during_alloc) ;  /* 0x0000008000347944 */ /* 0x020fea0003c00000 */
.L_x_86:
[----:B------:R-:W-:Y:S05]  /*4130*/  WARPSYNC.ALL ;  /* 0x0000000000007948 */ /* 0x000fea0003800000 */
[----:B------:R-:W3:Y:S01]  /*4140*/  S2UR UR8, SR_CgaCtaId ;  /* 0x00000000000879c3 */ /* 0x000ee20000008800 */
[----:B------:R-:W-:Y:S01]  /*4150*/  UMOV UR6, 0x400 ;  /* 0x0000040000067882 */ /* 0x000fe20000000000 */
[----:B------:R-:W-:-:S06]  /*4160*/  NOP ;  /* 0x0000000000007918 */ /* 0x000fcc0000000000 */
[----:B------:R-:W-:Y:S06]  /*4170*/  BAR.ARV 0x6, 0xa0 ;  /* 0x0182800000007b1d */ /* 0x000fec0000002000 */
[----:B------:R-:W-:Y:S01]  /*4180*/  LOP3.LUT R0, R0, 0xffff, RZ, 0xc0, !PT ;  /* 0x0000ffff00007812 */ /* 0x000fe200078ec0ff */
[----:B-1----:R-:W-:Y:S01]  /*4190*/  IMAD.MOV.U32 R9, RZ, RZ, 0x1 ;  /* 0x00000001ff097424 */ /* 0x002fe200078e00ff */
[----:B------:R-:W-:Y:S01]  /*41a0*/  LOP3.LUT R8, R8, 0xffff, RZ, 0xc0, !PT ;  /* 0x0000ffff08087812 */ /* 0x000fe200078ec0ff */
[----:B------:R-:W-:Y:S01]  /*41b0*/  UMOV UR22, URZ ;  /* 0x000000ff00167c82 */ /* 0x000fe20008000000 */
[----:B------:R-:W-:Y:S01]  /*41c0*/  R2UR UR12, R0 ;  /* 0x00000000000c72ca */ /* 0x000fe200000e0000 */
[----:B------:R-:W-:Y:S01]  /*41d0*/  UMOV UR21, URZ ;  /* 0x000000ff00157c82 */ /* 0x000fe20008000000 */
[----:B------:R-:W-:Y:S01]  /*41e0*/  R2UR UR13, R8 ;  /* 0x00000000080d72ca */ /* 0x000fe200000e0000 */
[----:B------:R-:W-:Y:S01]  /*41f0*/  IMAD.MOV.U32 R8, RZ, RZ, RZ ;  /* 0x000000ffff087224 */ /* 0x000fe200078e00ff */
[----:B------:R-:W-:Y:S01]  /*4200*/  UMOV UR20, URZ ;  /* 0x000000ff00147c82 */ /* 0x000fe20008000000 */
[----:B------:R-:W-:-:S02]  /*4210*/  UISETP.NE.AND UP2, UPT, UR5, URZ, UPT ;  /* 0x000000ff0500728c */ /* 0x000fc4000bf45270 */
[----:B---3--:R-:W-:Y:S01]  /*4220*/  ULEA UR8, UR8, UR6, 0x18 ;  /* 0x0000000608087291 */ /* 0x008fe2000f8ec0ff */
[----:B------:R-:W1:Y:S03]  /*4230*/  LDCU UR6, c[0x0][0x38c] ;  /* 0x00007180ff0677ac */ /* 0x000e660008000800 */
[----:B------:R-:W-:Y:S02]  /*4240*/  UIADD3 UR14, UPT, UPT, UR8, 0x4400, URZ ;  /* 0x00004400080e7890 */ /* 0x000fe4000fffe0ff */
[----:B------:R-:W-:-:S03]  /*4250*/  UIADD3 UR15, UPT, UPT, UR8, 0x1e400, URZ ;  /* 0x0001e400080f7890 */ /* 0x000fc6000fffe0ff */
[----:B--2---:R-:W2:Y:S01]  /*4260*/  LDS R2, [UR8+0x280] ;  /* 0x00028008ff027984 */ /* 0x004ea20008000800 */
[----:B------:R-:W-:Y:S02]  /*4270*/  USHF.R.U32.HI UR14, URZ, 0x4, UR14 ;  /* 0x00000004ff0e7899 */ /* 0x000fe4000801160e */
[----:B------:R-:W-:Y:S02]  /*4280*/  USHF.R.U32.HI UR15, URZ, 0x4, UR15 ;  /* 0x00000004ff0f7899 */ /* 0x000fe4000801160f */
[----:B------:R-:W-:Y:S02]  /*4290*/  ULOP3.LUT UR14, UR14, 0x3fff, URZ, 0xc0, !UPT ;  /* 0x00003fff0e0e7892 */ /* 0x000fe4000f8ec0ff */
[----:B------:R-:W-:Y:S02]  /*42a0*/  ULOP3.LUT UR15, UR15, 0x3fff, URZ, 0xc0, !UPT ;  /* 0x00003fff0f0f7892 */ /* 0x000fe4000f8ec0ff */
[----:B------:R-:W-:Y:S02]  /*42b0*/  ULOP3.LUT UR14, UR14, 0x10000, URZ, 0xfc, !UPT ;  /* 0x000100000e0e7892 */ /* 0x000fe4000f8efcff */
[----:B-1----:R-:W-:-:S02]  /*42c0*/  UIADD3 UR6, UPT, UPT, UR6, 0x3f, URZ ;  /* 0x0000003f06067890 */ /* 0x002fc4000fffe0ff */
[----:B------:R-:W-:Y:S02]  /*42d0*/  ULOP3.LUT UR15, UR15, 0x10000, URZ, 0xfc, !UPT ;  /* 0x000100000f0f7892 */ /* 0x000fe4000f8efcff */
[----:B------:R-:W-:Y:S01]  /*42e0*/  USHF.R.S32.HI UR7, URZ, 0x1f, UR6 ;  /* 0x0000001fff077899 */ /* 0x000fe20008011406 */
[----:B------:R-:W-:Y:S01]  /*42f0*/  UMOV UR28, 0x0 ;  /* 0x00000000001c7882 */ /* 0x000fe20000000000 */
[----:B------:R-:W-:Y:S02]  /*4300*/  UMOV UR29, 0x8200010 ;  /* 0x08200010001d7882 */ /* 0x000fe40000000000 */
[----:B------:R-:W-:Y:S01]  /*4310*/  ULEA.HI UR7, UR7, UR6, URZ, 0x6 ;  /* 0x0000000607077291 */ /* 0x000fe2000f8f30ff */
[----:B------:R-:W-:Y:S01]  /*4320*/  UMOV UR26, 0x0 ;  /* 0x00000000001a7882 */ /* 0x000fe20000000000 */
[----:B------:R-:W-:Y:S02]  /*4330*/  UMOV UR27, 0x8200010 ;  /* 0x08200010001b7882 */ /* 0x000fe40000000000 */
[----:B------:R-:W-:-:S04]  /*4340*/  USHF.R.S32.HI UR7, URZ, 0x6, UR7 ;  /* 0x00000006ff077899 */ /* 0x000fc80008011407 */
[----:B------:R-:W-:-:S04]  /*4350*/  UISETP.LT.AND UP0, UPT, UR7, 0x1, UPT ;  /* 0x000000010700788c */ /* 0x000fc8000bf01270 */
[----:B------:R-:W-:Y:S01]  /*4360*/  USEL UR23, UR7, 0x1, !UP0 ;  /* 0x0000000107177887 */ /* 0x000fe2000c000000 */
[----:B--2---:R-:W-:Y:S02]  /*4370*/  R2UR UR24, R2 ;  /* 0x00000000021872ca */ /* 0x004fe400000e0000 */
[----:B------:R-:W-:-:S13]  /*4380*/  CS2R R2, SRZ ;  /* 0x0000000000027805 */ /* 0x000fda000001ff00 */
.L_x_97:
[C---:B------:R-:W-:Y:S02]  /*4390*/  LEA R0, R8.reuse, UR8, 0x3 ;  /* 0x0000000808007c11 */ /* 0x040fe4000f8e18ff */
[----:B------:R-:W-:Y:S02]  /*43a0*/  SHF.L.U32 R4, R3, 0x1f, RZ ;  /* 0x0000001f03047819 */ /* 0x000fe400000006ff */
[----:B------:R-:W-:Y:S02]  /*43b0*/  LEA R5, R8, UR8, 0x4 ;  /* 0x0000000808057c11 */ /* 0x000fe4000f8e20ff */
[----:B------:R-:W1:Y:S02]  /*43c0*/  SYNCS.PHASECHK.TRANS64.TRYWAIT P0, [R0+URZ+0x1d0], R4 ;  /* 0x0001d004000075a7 */ /* 0x000e6400080011ff */
[----:B-1-34-:R-:W-:Y:S05]  /*43d0*/  @!P0 BRA `(.L_x_90) ;  /* 0x0000007800288947 */ /* 0x01afea0003800000 */
.L_x_305:
[----:B-1----:R-:W1:Y:S01]  /*43e0*/  LDS.128 R4, [R5+0x260] ;  /* 0x0002600005047984 */ /* 0x002e620000000c00 */
[----:B------:R-:W-:Y:S02]  /*43f0*/  VIADD R0, R0, 0x1e0 ;  /* 0x000001e000007836 */ /* 0x000fe40000000000 */
[----:B------:R-:W-:Y:S01]  /*4400*/  VIADD R8, R8, 0x1 ;  /* 0x0000000108087836 */ /* 0x000fe20000000000 */
[----:B------:R-:W-:Y:S01]  /*4410*/  @!PT LDS RZ, [RZ] ;  /* 0x00000000fffff984 */ /* 0x000fe20000000800 */
[----:B------:R-:W-:Y:S01]  /*4420*/  @!PT LDS RZ, [RZ] ;  /* 0x00000000fffff984 */ /* 0x000fe20000000800 */
[----:B------:R-:W-:Y:S01]  /*4430*/  @!PT LDS RZ, [RZ] ;  /* 0x00000000fffff984 */ /* 0x000fe20000000800 */
[----:B------:R-:W-:Y:S01]  /*4440*/  @!PT LDS RZ, [RZ] ;  /* 0x00000000fffff984 */ /* 0x000fe20000000800 */
[----:B------:R2:W-:Y:S06]  /*4450*/  MEMBAR.ALL.CTA ;  /* 0x0000000000007992 */ /* 0x0005ec0000008000 */
[----:B--2---:R-:W2:Y:S01]  /*4460*/  FENCE.VIEW.ASYNC.S ;  /* 0x00000000000073c6 */ /* 0x004ea20000000000 */
[----:B------:R-:W-:-:S04]  /*4470*/  PRMT R0, RZ, 0x654, R0 ;  /* 0x00000654ff007816 */ /* 0x000fc80000000000 */
[----:B--2---:R2:W-:Y:S01]  /*4480*/  SYNCS.ARRIVE.TRANS64.RED.A1T0 RZ, [R0+URZ], RZ ;  /* 0x000000ff00ff79a7 */ /* 0x0045e200081004ff */
[----:B-1----:R-:W-:Y:S01]  /*4490*/  LOP3.LUT P1, RZ, R6, 0x1, RZ, 0xc0, !PT ;  /* 0x0000000106ff7812 */ /* 0x002fe2000782c0ff */
[----:B--2---:R-:W-:-:S12]  /*44a0*/  BRA.U UP2, `(.L_x_91) ;  /* 0x0000000102e07547 */ /* 0x004fd8000b800000 */
[----:B------:R-:W1:Y:S01]  /*44b0*/  LDCU UR6, c[0x0][0x38c] ;  /* 0x00007180ff0677ac */ /* 0x000e620008000800 */
[----:B------:R-:W-:Y:S02]  /*44c0*/  PLOP3.LUT P2, PT, PT, PT, PT, 0x80, 0x8 ;  /* 0x000000000008781c */ /* 0x000fe40003f4f070 */
[----:B------:R-:W-:Y:S01]  /*44d0*/  SHF.L.U32 R4, R9, 0x1f, RZ ;  /* 0x0000001f09047819 */ /* 0x000fe200000006ff */
[----:B------:R-:W-:Y:S02]  /*44e0*/  ULEA UR10, UR22, UR8, 0x3 ;  /* 0x00000008160a7291 */ /* 0x000fe4000f8e18ff */
[----:B------:R-:W-:Y:S02]  /*44f0*/  ULEA UR11, UR22, UR24, 0x6 ;  /* 0x00000018160b7291 */ /* 0x000fe4000f8e30ff */
[----:B-1----:R-:W-:-:S06]  /*4500*/  UISETP.GE.AND UP0, UPT, UR6, 0x1, UPT ;  /* 0x000000010600788c */ /* 0x002fcc000bf06270 */
[----:B------:R-:W-:-:S05]  /*4510*/  PLOP3.LUT P0, PT, PT, PT, UP0, 0x80, 0x8 ;  /* 0x000000000008781c */ /* 0x000fca0003f0f008 */
[----:B------:R-:W-:-:S08]  /*4520*/  @UP0 ULEA UR6, UR21, UR8, 0x3 ;  /* 0x0000000815060291 */ /* 0x000fd0000f8e18ff */
[----:B------:R-:W-:-:S04]  /*4530*/  @P0 SHF.L.U32 R0, R2, 0x1f, RZ ;  /* 0x0000001f02000819 */ /* 0x000fc800000006ff */
[----:B------:R1:W2:Y:S01]  /*4540*/  @P0 SYNCS.PHASECHK.TRANS64.TRYWAIT P2, [UR6], R0 ;  /* 0x00000000ff0005a7 */ /* 0x0002a20008041106 */
[----:B------:R-:W3:Y:S02]  /*4550*/  SYNCS.PHASECHK.TRANS64.TRYWAIT P0, [UR10+0x210], R4 ;  /* 0x00021004ff0075a7 */ /* 0x000ee4000800110a */
[----:B-123--:R-:W-:Y:S05]  /*4560*/  @!P0 BRA `(.L_x_92) ;  /* 0x0000007400d88947 */ /* 0x00efea0003800000 */
.L_x_307:
[----:B------:R-:W-:Y:S01]  /*4570*/  UMOV UR19, UR20 ;  /* 0x0000001400137c82 */ /* 0x000fe20008000000 */
[----:B------:R-:W-:Y:S05]  /*4580*/  BRA.U !UP0, `(.L_x_93) ;  /* 0x0000000108987547 */ /* 0x000fea000b800000 */
[----:B------:R-:W-:Y:S02]  /*4590*/  UIADD3 UR19, UPT, UPT, UR23, UR20, URZ ;  /* 0x0000001417137290 */ /* 0x000fe4000fffe0ff */
[----:B------:R-:W-:Y:S01]  /*45a0*/  UPLOP3.LUT UP3, UPT, UPT, UPT, UPT, 0x40, 0x4 ;  /* 0x000000000004789c */ /* 0x000fe20003f6e870 */
[----:B------:R-:W-:Y:S01]  /*45b0*/  UMOV UR18, UR7 ;  /* 0x0000000700127c82 */ /* 0x000fe20008000000 */
[----:B------:R-:W-:-:S09]  /*45c0*/  UMOV UR17, UR21 ;  /* 0x0000001500117c82 */ /* 0x000fd20008000000 */
.L_x_96:
[----:B--2---:R-:W-:Y:S01]  /*45d0*/  ULEA UR9, UR17, UR8, 0x3 ;  /* 0x0000000811097291 */ /* 0x004fe2000f8e18ff */
[----:B---3--:R-:W-:Y:S11]  /*45e0*/  @P2 BRA `(.L_x_94) ;  /* 0x00000000000c2947 */ /* 0x008ff60003800000 */
[----:B-1----:R-:W-:Y:S04]  /*45f0*/  SHF.L.U32 R4, R2, 0x1f, RZ ;  /* 0x0000001f02047819 */ /* 0x002fe800000006ff */
[----:B------:R-:W1:Y:S02]  /*4600*/  SYNCS.PHASECHK.TRANS64.TRYWAIT P0, [UR9], R4 ;  /* 0x00000004ff0075a7 */ /* 0x000e640008001109 */
[----:B-1----:R-:W-:Y:S05]  /*4610*/  @!P0 BRA `(.L_x_95) ;  /* 0x0000007400c48947 */ /* 0x002fea0003800000 */
.L_x_94:
[----:B------:R-:W-:Y:S01]  /*4620*/  UISETP.NE.AND UP0, UPT, UR18, 0x1, UPT ;  /* 0x000000011200788c */ /* 0x000fe2000bf05270 */
[----:B------:R-:W-:Y:S01]  /*4630*/  PLOP3.LUT P2, PT, PT, PT, PT, 0x80, 0x8 ;  /* 0x000000000008781c */ /* 0x000fe20003f4f070 */
[----:B------:R-:W-:Y:S02]  /*4640*/  UIADD3 UR21, UPT, UPT, UR17, 0x1, URZ ;  /* 0x0000000111157890 */ /* 0x000fe4000fffe0ff */
[----:B------:R-:W-:Y:S02]  /*4650*/  ULEA UR30, UR17, UR15, 0x8 ;  /* 0x0000000f111e7291 */ /* 0x000fe4000f8e40ff */
[----:B------:R-:W-:Y:S01]  /*4660*/  UISETP.NE.AND UP1, UPT, UR21, 0x1a, UPT ;  /* 0x0000001a1500788c */ /* 0x000fe2000bf25270 */
[----:B------:R-:W-:Y:S01]  /*4670*/  PLOP3.LUT P0, PT, PT, PT, UP0, 0x80, 0x8 ;  /* 0x000000000008781c */ /* 0x000fe20003f0f008 */
[----:B------:R-:W-:Y:S02]  /*4680*/  ULEA UR32, UR17, UR14, 0x8 ;  /* 0x0000000e11207291 */ /* 0x000fe4000f8e40ff */
[----:B------:R-:W-:Y:S02]  /*4690*/  USEL UR16, URZ, 0x1, UP1 ;  /* 0x00000001ff107887 */ /* 0x000fe40008800000 */
[----:B------:R-:W-:Y:S02]  /*46a0*/  USEL UR21, UR21, URZ, UP1 ;  /* 0x000000ff15157287 */ /* 0x000fe40008800000 */
[----:B------:R-:W-:Y:S02]  /*46b0*/  UIADD3 UR36, UPT, UPT, UR30, 0x2, URZ ;  /* 0x000000021e247890 */ /* 0x000fe4000fffe0ff */
[----:B------:R-:W-:Y:S01]  /*46c0*/  @UP0 ULEA UR6, UR21, UR8, 0x3 ;  /* 0x0000000815060291 */ /* 0x000fe2000f8e18ff */
[----:B------:R-:W-:Y:S01]  /*46d0*/  LOP3.LUT R2, R2, UR16, RZ, 0x3c, !PT ;  /* 0x0000001002027c12 */ /* 0x000fe2000f8e3cff */
[----:B------:R-:W-:Y:S02]  /*46e0*/  UIADD3 UR34, UPT, UPT, UR32, 0x2, URZ ;  /* 0x0000000220227890 */ /* 0x000fe4000fffe0ff */
[----:B------:R-:W-:Y:S01]  /*46f0*/  UIADD3 UR9, UPT, UPT, UR9, 0xd0, URZ ;  /* 0x000000d009097890 */ /* 0x000fe2000fffe0ff */
[----:B-1----:R-:W-:Y:S01]  /*4700*/  @P0 SHF.L.U32 R0, R2, 0x1f, RZ ;  /* 0x0000001f02000819 */ /* 0x002fe200000006ff */
[----:B------:R-:W-:Y:S01]  /*4710*/  UMOV UR31, 0x80004020 ;  /* 0x80004020001f7882 */ /* 0x000fe20000000000 */
[----:B------:R-:W-:Y:S01]  /*4720*/  UMOV UR33, 0x80004020 ;  /* 0x8000402000217882 */ /* 0x000fe20000000000 */
[----:B------:R-:W-:Y:S01]  /*4730*/  UMOV UR37, 0x80004020 ;  /* 0x8000402000257882 */ /* 0x000fe20000000000 */
[----:B------:R2:W3:Y:S01]  /*4740*/  @P0 SYNCS.PHASECHK.TRANS64.TRYWAIT P2, [UR6], R0 ;  /* 0x00000000ff0005a7 */ /* 0x0004e20008041106 */
[----:B------:R-:W-:Y:S01]  /*4750*/  UIADD3 UR20, UPT, UPT, UR20, 0x1, URZ ;  /* 0x0000000114147890 */ /* 0x000fe2000fffe0ff */
[----:B------:R2:W-:Y:S01]  /*4760*/  UTCQMMA.2CTA gdesc[UR32], gdesc[UR30], tmem[UR11], tmem[UR28], idesc[UR29], UP3 ;  /* 0x00ff1c1e200075ea */ /* 0x0005e20009a0030b */
[----:B------:R-:W-:Y:S02]  /*4770*/  UIADD3 UR18, UPT, UPT, UR18, -0x1, URZ ;  /* 0xffffffff12127890 */ /* 0x000fe4000fffe0ff */
[----:B------:R-:W-:Y:S02]  /*4780*/  UISETP.NE.AND UP0, UPT, UR20, UR19, UPT ;  /* 0x000000131400728c */ /* 0x000fe4000bf05270 */
[----:B------:R-:W-:Y:S01]  /*4790*/  UPLOP3.LUT UP3, UPT, UPT, UPT, UPT, 0x80, 0x8 ;  /* 0x000000000008789c */ /* 0x000fe20003f6f070 */
[----:B------:R-:W-:Y:S01]  /*47a0*/  UMOV UR35, 0x80004020 ;  /* 0x8000402000237882 */ /* 0x000fe20000000000 */
[----:B------:R-:W-:Y:S01]  /*47b0*/  UMOV UR17, UR21 ;  /* 0x0000001500117c82 */ /* 0x000fe20008000000 */
[----:B------:R2:W-:Y:S01]  /*47c0*/  UTCQMMA.2CTA gdesc[UR34], gdesc[UR36], tmem[UR11], tmem[UR26], idesc[UR27], UPT ;  /* 0x00ff1a24220075ea */ /* 0x0005e2000ba0030b */
[----:B------:R2:W-:Y:S03]  /*47d0*/  UTCBAR.2CTA.MULTICAST [UR9], URZ, UR13 ;  /* 0x000000ff090073e9 */ /* 0x0005e6000820080d */
[----:B------:R-:W-:Y:S05]  /*47e0*/  BRA.U UP0, `(.L_x_96) ;  /* 0xfffffffd00787547 */ /* 0x000fea000b83ffff */
.L_x_93:
[----:B------:R-:W-:Y:S01]  /*47f0*/  UIADD3 UR10, UPT, UPT, UR10, 0x1f0, URZ ;  /* 0x000001f00a0a7890 */ /* 0x000fe2000fffe0ff */
[----:B------:R-:W-:-:S08]  /*4800*/  UMOV UR20, UR19 ;  /* 0x0000001300147c82 */ /* 0x000fd00008000000 */
[----:B------:R4:W-:Y:S01]  /*4810*/  UTCBAR.2CTA.MULTICAST [UR10], URZ, UR12 ;  /* 0x000000ff0a0073e9 */ /* 0x0009e2000820080c */
[----:B------:R-:W-:Y:S02]  /*4820*/  NOP ;  /* 0x0000000000007918 */ /* 0x000fe40000000000 */
.L_x_91:
[----:B------:R-:W-:Y:S01]  /*4830*/  UIADD3 UR22, UPT, UPT, UR22, 0x1, URZ ;  /* 0x0000000116167890 */ /* 0x000fe2000fffe0ff */
[----:B------:R-:W-:-:S03]  /*4840*/  ISETP.NE.AND P0, PT, R8, 0x2, PT ;  /* 0x000000020800780c */ /* 0x000fc60003f05270 */
[----:B------:R-:W-:Y:S01]  /*4850*/  UISETP.NE.AND UP0, UPT, UR22, 0x4, UPT ;  /* 0x000000041600788c */ /* 0x000fe2000bf05270 */
[----:B-12---:R-:W-:Y:S02]  /*4860*/  SEL R0, RZ, 0x1, P0 ;  /* 0x00000001ff007807 */ /* 0x006fe40000000000 */
[----:B------:R-:W-:Y:S01]  /*4870*/  SEL R8, R8, RZ, P0 ;  /* 0x000000ff08087207 */ /* 0x000fe20000000000 */
[----:B------:R-:W-:Y:S01]  /*4880*/  USEL UR6, URZ, 0x1, UP0 ;  /* 0x00000001ff067887 */ /* 0x000fe20008000000 */
[----:B------:R-:W-:Y:S01]  /*4890*/  LOP3.LUT R3, R3, R0, RZ, 0x3c, !PT ;  /* 0x0000000003037212 */ /* 0x000fe200078e3cff */
[----:B------:R-:W-:-:S04]  /*48a0*/  USEL UR22, UR22, URZ, UP0 ;  /* 0x000000ff16167287 */ /* 0x000fc80008000000 */
[----:B------:R-:W-:Y:S01]  /*48b0*/  LOP3.LUT R9, R9, UR6, RZ, 0x3c, !PT ;  /* 0x0000000609097c12 */ /* 0x000fe2000f8e3cff */
[----:B------:R-:W-:Y:S07]  /*48c0*/  @P1 BRA `(.L_x_97) ;  /* 0xfffffff800b01947 */ /* 0x000fee000383ffff */
[----:B------:R-:W1:Y:S01]  /*48d0*/  S2UR UR6, SR_CgaCtaId ;  /* 0x00000000000679c3 */ /* 0x000e620000008800 */
[----:B------:R-:W-:Y:S01]  /*48e0*/  ELECT P0, URZ, PT ;  /* 0x0000000000ff782f */ /* 0x000fe20003800000 */
[----:B------:R-:W-:Y:S01]  /*48f0*/  HFMA2 R0, -RZ, RZ, 0, 5.9604644775390625e-08 ;  /* 0x00000001ff007431 */ /* 0x000fe200000001ff */
[----:B------:R-:W-:-:S05]  /*4900*/  UMOV UR7, 0x40 ;  /* 0x0000004000077882 */ /* 0x000fca0000000000 */
[----:B------:R-:W-:Y:S01]  /*4910*/  UVIRTCOUNT.DEALLOC.SMPOOL 0x80 ;  /* 0x000000800000784c */ /* 0x000fe20000000000 */
[----:B------:R-:W-:Y:S02]  /*4920*/  UISETP.NE.AND UP0, UPT, UR5, URZ, UPT ;  /* 0x000000ff0500728c */ /* 0x000fe4000bf05270 */
[----:B-1----:R-:W-:-:S09]  /*4930*/  ULEA UR6, UR6, UR7, 0x18 ;  /* 0x0000000706067291 */ /* 0x002fd2000f8ec0ff */
[----:B------:R1:W-:Y:S01]  /*4940*/  @P0 STS.U8 [UR6+0x1c], R0 ;  /* 0x00001c00ff000988 */ /* 0x0003e20008000006 */
[----:B------:R-:W-:Y:S05]  /*4950*/  BRA.U UP0, `(.L_x_98) ;  /* 0x0000000100a07547 */ /* 0x000fea000b800000 */
[----:B------:R-:W-:Y:S01]  /*4960*/  UIADD3 UR5, UPT, UPT, UR8, 0x210, URZ ;  /* 0x0000021008057890 */ /* 0x000fe2000fffe0ff */
[----:B------:R-:W-:-:S03]  /*4970*/  SHF.L.U32 R2, R9, 0x1f, RZ ;  /* 0x0000001f09027819 */ /* 0x000fc600000006ff */
[----:B------:R-:W-:-:S09]  /*4980*/  ULEA UR7, UR22, UR5, 0x3 ;  /* 0x0000000516077291 */ /* 0x000fd2000f8e18ff */
[----:B------:R-:W2:Y:S02]  /*4990*/  SYNCS.PHASECHK.TRANS64.TRYWAIT P0, [UR7], R2 ;  /* 0x00000002ff0075a7 */ /* 0x000ea40008001107 */
[----:B--2---:R-:W-:Y:S05]  /*49a0*/  @!P0 BRA `(.L_x_99) ;  /* 0x0000007000f88947 */ /* 0x004fea0003800000 */
.L_x_310:
[----:B------:R-:W-:-:S04]  /*49b0*/  UIADD3 UR9, UPT, UPT, UR22, 0x1, URZ ;  /* 0x0000000116097890 */ /* 0x000fc8000fffe0ff */
[----:B------:R-:W-:-:S04]  /*49c0*/  UISETP.NE.AND UP1, UPT, UR9, 0x4, UPT ;  /* 0x000000040900788c */ /* 0x000fc8000bf25270 */
[----:B----4-:R-:W-:Y:S02]  /*49d0*/  USEL UR10, URZ, 0x1, UP1 ;  /* 0x00000001ff0a7887 */ /* 0x010fe40008800000 */
[----:B------:R-:W-:-:S04]  /*49e0*/  USEL UR9, UR9, URZ, UP1 ;  /* 0x000000ff09097287 */ /* 0x000fc80008800000 */
[----:B------:R-:W-:Y:S01]  /*49f0*/  ULEA UR7, UR9, UR5, 0x3 ;  /* 0x0000000509077291 */ /* 0x000fe2000f8e18ff */
[----:B-1----:R-:W-:-:S04]  /*4a00*/  LOP3.LUT R2, R9, UR10, RZ, 0x3c, !PT ;  /* 0x0000000a09027c12 */ /* 0x002fc8000f8e3cff */
[----:B------:R-:W-:-:S04]  /*4a10*/  SHF.L.U32 R3, R2, 0x1f, RZ ;  /* 0x0000001f02037819 */ /* 0x000fc800000006ff */
[----:B------:R-:W1:Y:S02]  /*4a20*/  SYNCS.PHASECHK.TRANS64.TRYWAIT P0, [UR7], R3 ;  /* 0x00000003ff0075a7 */ /* 0x000e640008001107 */
[----:B-1----:R-:W-:Y:S05]  /*4a30*/  @!P0 BRA `(.L_x_100) ;  /* 0x0000007000ec8947 */ /* 0x002fea0003800000 */
.L_x_312:
        /* <DEDUP_REMOVED lines=9> */
.L_x_314:
[----:B------:R-:W-:-:S04]  /*4ad0*/  UIADD3 UR9, UPT, UPT, UR9, 0x1, URZ ;  /* 0x0000000109097890 */ /* 0x000fc8000fffe0ff */
[----:B------:R-:W-:-:S04]  /*4ae0*/  UISETP.NE.AND UP1, UPT, UR9, 0x4, UPT ;  /* 0x000000040900788c */ /* 0x000fc8000bf25270 */
[----:B------:R-:W-:Y:S02]  /*4af0*/  USEL UR7, URZ, 0x1, UP1 ;  /* 0x00000001ff077887 */ /* 0x000fe40008800000 */
[----:B------:R-:W-:-:S04]  /*4b00*/  USEL UR9, UR9, URZ, UP1 ;  /* 0x000000ff09097287 */ /* 0x000fc80008800000 */
[----:B------:R-:W-:Y:S01]  /*4b10*/  ULEA UR9, UR9, UR5, 0x3 ;  /* 0x0000000509097291 */ /* 0x000fe2000f8e18ff */
[----:B------:R-:W-:-:S04]  /*4b20*/  LOP3.LUT R2, R2, UR7, RZ, 0x3c, !PT ;  /* 0x0000000702027c12 */ /* 0x000fc8000f8e3cff */
[----:B------:R-:W-:Y:S01]  /*4b30*/  SHF.L.U32 R2, R2, 0x1f, RZ ;  /* 0x0000001f02027819 */ /* 0x000fe200000006ff */
[----:B-1----:R-:W-:-:S04]  /*4b40*/  IMAD.U32 R0, RZ, RZ, UR9 ;  /* 0x00000009ff007e24 */ /* 0x002fc8000f8e00ff */
[----:B------:R1:W2:Y:S03]  /*4b50*/  SYNCS.PHASECHK.TRANS64.TRYWAIT P0, [R0+URZ], R2 ;  /* 0x00000002000075a7 */ /* 0x0002a600080011ff */
[----:B--2---:R-:W-:Y:S05]  /*4b60*/  @!P0 NANOSLEEP.SYNCS 0x989680 ;  /* 0x009896800000895d */ /* 0x004fea0003900000 */
[----:B------:R-:W2:Y:S02]  /*4b70*/  @!P0 SYNCS.PHASECHK.TRANS64 P0, [R0+URZ], R2 ;  /* 0x00000002000085a7 */ /* 0x000ea400080010ff */
[----:B--2---:R-:W-:Y:S05]  /*4b80*/  @P0 BRA `(.L_x_102) ;  /* 0x0000000000200947 */ /* 0x004fea0003800000 */
.L_x_103:
[----:B--2---:R2:W4:Y:S02]  /*4b90*/  SYNCS.PHASECHK.TRANS64.TRYWAIT P0, [R0+URZ], R2 ;  /* 0x00000002000075a7 */ /* 0x00452400080011ff */
[----:B----4-:R-:W-:Y:S05]  /*4ba0*/  @!P0 NANOSLEEP.SYNCS 0x989680 ;  /* 0x009896800000895d */ /* 0x010fea0003900000 */
[----:B------:R-:W4:Y:S02]  /*4bb0*/  @!P0 SYNCS.PHASECHK.TRANS64 P0, [R0+URZ], R2 ;  /* 0x00000002000085a7 */ /* 0x000f2400080010ff */
[----:B----4-:R-:W-:Y:S05]  /*4bc0*/  @!P0 BRA `(.L_x_103) ;  /* 0xfffffffc00f08947 */ /* 0x010fea000383ffff */
[----:B------:R-:W-:Y:S05]  /*4bd0*/  BRA `(.L_x_102) ;  /* 0x00000000000c7947 */ /* 0x000fea0003800000 */
.L_x_98:
[----:B------:R-:W-:-:S04]  /*4be0*/  UIADD3 UR5, UPT, UPT, UR8, 0x250, URZ ;  /* 0x0000025008057890 */ /* 0x000fc8000fffe0ff */
[----:B------:R-:W-:-:S09]  /*4bf0*/  UPRMT UR5, UR4, 0x654, UR5 ;  /* 0x0000065404057896 */ /* 0x000fd20008000005 */
[----:B------:R-:W-:Y:S03]  /*4c00*/  SYNCS.ARRIVE.TRANS64.RED.A1T0 RZ, [UR5], RZ ;  /* 0x000000ffffff79a7 */ /* 0x000fe60008100405 */
.L_x_102:
[----:B-12---:R-:W-:Y:S01]  /*4c10*/  SHF.L.U32 R2, RZ, 0x1f, RZ ;  /* 0x0000001fff027819 */ /* 0x006fe200000006ff */
[----:B------:R-:W-:Y:S01]  /*4c20*/  UIADD3 UR5, UPT, UPT, UR8, 0x250, URZ ;  /* 0x0000025008057890 */ /* 0x000fe2000fffe0ff */
[----:B------:R-:W-:Y:S02]  /*4c30*/  PLOP3.LUT P0, PT, PT, PT, UP0, 0x80, 0x8 ;  /* 0x000000000008781c */ /* 0x000fe40003f0f008 */
[----:B------:R-:W1:Y:S02]  /*4c40*/  SYNCS.PHASECHK.TRANS64.TRYWAIT P1, [UR8+0x250], R2 ;  /* 0x00025002ff0075a7 */ /* 0x000e640008021108 */
[----:B-1----:R-:W-:Y:S09]  /*4c50*/  @!P1 BRA `(.L_x_104) ;  /* 0x0000007000949947 */ /* 0x002ff20003800000 */
.L_x_316:
[----:B------:R-:W-:Y:S01]  /*4c60*/  @!UP0 UPRMT UR5, UR4, 0x654, UR5 ;  /* 0x0000065404058896 */ /* 0x000fe20008000005 */
[----:B------:R-:W-:Y:S02]  /*4c70*/  UMOV UR8, 0xffff ;  /* 0x0000ffff00087882 */ /* 0x000fe40000000000 */
[----:B------:R-:W-:-:S06]  /*4c80*/  UMOV UR4, 0x1 ;  /* 0x0000000100047882 */ /* 0x000fcc0000000000 */
[----:B------:R-:W-:Y:S01]  /*4c90*/  @!P0 SYNCS.ARRIVE.TRANS64.RED.A1T0 RZ, [UR5], RZ ;  /* 0x000000ffffff89a7 */ /* 0x000fe20008100405 */
[----:B------:R-:W-:Y:S01]  /*4ca0*/  NOP ;  /* 0x0000000000007918 */ /* 0x000fe20000000000 */
[----:B-1----:R-:W1:Y:S01]  /*4cb0*/  LDS R0, [UR6+0x14] ;  /* 0x00001406ff007984 */ /* 0x002e620008000800 */
[----:B------:R-:W-:-:S04]  /*4cc0*/  ULOP3.LUT UR5, UR24, 0xffff, URZ, 0xc0, !UPT ;  /* 0x0000ffff18057892 */ /* 0x000fc8000f8ec0ff */
[----:B------:R-:W-:-:S04]  /*4cd0*/  USHF.R.U32.HI UR5, URZ, 0x5, UR5 ;  /* 0x00000005ff057899 */ /* 0x000fc80008011605 */
[----:B------:R-:W-:Y:S02]  /*4ce0*/  USHF.L.U32 UR8, UR8, UR5, URZ ;  /* 0x0000000508087299 */ /* 0x000fe400080006ff */
[----:B------:R-:W-:-:S04]  /*4cf0*/  USHF.L.U32 UR4, UR4, UR5, URZ ;  /* 0x0000000504047299 */ /* 0x000fc800080006ff */
[----:B-1----:R-:W-:-:S04]  /*4d00*/  LOP3.LUT R0, R0, UR8, RZ, 0xc0, !PT ;  /* 0x0000000800007c12 */ /* 0x002fc8000f8ec0ff */
[----:B------:R-:W-:-:S13]  /*4d10*/  ISETP.NE.AND P0, PT, R0, UR8, PT ;  /* 0x0000000800007c0c */ /* 0x000fda000bf05270 */
[----:B------:R-:W-:Y:S05]  /*4d20*/  @P0 BRA `(.L_x_105) ;  /* 0x0000000000580947 */ /* 0x000fea0003800000 */
[----:B------:R-:W1:Y:S02]  /*4d30*/  LDS R0, [UR6+0x18] ;  /* 0x00001806ff007984 */ /* 0x000e640008000800 */
[----:B-1----:R-:W-:-:S04]  /*4d40*/  LOP3.LUT R0, R0, UR4, RZ, 0xc0, !PT ;  /* 0x0000000400007c12 */ /* 0x002fc8000f8ec0ff */
[----:B------:R-:W-:-:S13]  /*4d50*/  ISETP.NE.AND P0, PT, R0, UR4, PT ;  /* 0x0000000400007c0c */ /* 0x000fda000bf05270 */
[----:B------:R-:W-:Y:S05]  /*4d60*/  @P0 BRA `(.L_x_106) ;  /* 0x00000000003c0947 */ /* 0x000fea0003800000 */
[----:B------:R-:W1:Y:S01]  /*4d70*/  S2R R2, SR_LANEID ;  /* 0x0000000000027919 */ /* 0x000e620000000000 */
[----:B------:R-:W-:Y:S01]  /*4d80*/  ULOP3.LUT UR8, URZ, UR8, URZ, 0x33, !UPT ;  /* 0x00000008ff087292 */ /* 0x000fe2000f8e33ff */
[----:B------:R-:W-:Y:S02]  /*4d90*/  VOTEU.ANY UR7, UPT, PT ;  /* 0x0000000000077886 */ /* 0x000fe400038e0100 */
[----:B------:R-:W-:-:S03]  /*4da0*/  UFLO.U32 UR7, UR7 ;  /* 0x00000007000772bd */ /* 0x000fc600080e0000 */
[----:B------:R-:W-:-:S04]  /*4db0*/  IMAD.U32 R0, RZ, RZ, UR8 ;  /* 0x00000008ff007e24 */ /* 0x000fc8000f8e00ff */
[----:B------:R2:W3:Y:S02]  /*4dc0*/  REDUX UR5, R0 ;  /* 0x00000000000573c4 */ /* 0x0004e40000000000 */
[----:B------:R1:W-:Y:S02]  /*4dd0*/  UTCATOMSWS.AND URZ, UR8 ;  /* 0x0000000800ff79e3 */ /* 0x0003e40008000000 */
[----:B-1----:R-:W-:Y:S02]  /*4de0*/  ISETP.EQ.U32.AND P0, PT, R2, UR7, PT ;  /* 0x0000000702007c0c */ /* 0x002fe4000bf02070 */
[----:B--2---:R-:W-:Y:S02]  /*4df0*/  LOP3.LUT R0, RZ, UR4, RZ, 0x33, !PT ;  /* 0x00000004ff007c12 */ /* 0x004fe4000f8e33ff */
[----:B---3--:R-:W-:Y:S02]  /*4e00*/  MOV R2, UR5 ;  /* 0x0000000500027c02 */ /* 0x008fe40008000f00 */
[----:B------:R-:W1:Y:S07]  /*4e10*/  REDUX UR4, R0 ;  /* 0x00000000000473c4 */ /* 0x000e6e0000000000 */
[----:B------:R2:W-:Y:S01]  /*4e20*/  @P0 ATOMS.AND RZ, [UR6+0x14], R2 ;  /* 0x00001402ffff098c */ /* 0x0005e2000a800006 */
[----:B-1----:R-:W-:-:S05]  /*4e30*/  IMAD.U32 R0, RZ, RZ, UR4 ;  /* 0x00000004ff007e24 */ /* 0x002fca000f8e00ff */
[----:B------:R2:W-:Y:S01]  /*4e40*/  @P0 ATOMS.AND RZ, [UR6+0x18], R0 ;  /* 0x00001800ffff098c */ /* 0x0005e2000a800006 */
[----:B------:R-:W-:Y:S05]  /*4e50*/  BRA `(.L_x_107) ;  /* 0x0000000000147947 */ /* 0x000fea0003800000 */
.L_x_106:
[----:B------:R-:W-:Y:S02]  /*4e60*/  MOV R2, 0x4e80 ;  /* 0x00004e8000027802 */ /* 0x000fe40000000f00 */
[----:B---345:R-:W-:Y:S05]  /*4e70*/  CALL.REL.NOINC `($__internal_0_$__cuda_sm10x_tcgen05_guardrail_trap_col_being_dealloced_not_returned_by_alloc) ;  /* 0x0000007000d47944 */ /* 0x038fea0003c00000 */
[----:B------:R-:W-:Y:S05]  /*4e80*/  BRA `(.L_x_107) ;  /* 0x0000000000087947 */ /* 0x000fea0003800000 */
.L_x_105:
[----:B------:R-:W-:Y:S02]  /*4e90*/  MOV R2, 0x4eb0 ;  /* 0x00004eb000027802 */ /* 0x000fe40000000f00 */
[----:B---345:R-:W-:Y:S05]  /*4ea0*/  CALL.REL.NOINC `($__internal_2_$__cuda_sm10x_tcgen05_guardrail_trap_unallocated_columns_being_dealloced) ;  /* 0x0000007000e07944 */ /* 0x038fea0003c00000 */
.L_x_107:
[----:B------:R-:W-:Y:S01]  /*4eb0*/  NOP ;  /* 0x0000000000007918 */ /* 0x000fe20000000000 */
[----:B----4-:R-:W-:Y:S05]  /*4ec0*/  EXIT ;  /* 0x000000000000794d */ /* 0x010fea0003800000 */
.L_x_78:
[----:B------:R-:W-:-:S09]  /*4ed0*/  UISETP.NE.OR UP5, UPT, UR10, 0x3, UP5 ;  /* 0x000000030a00788c */ /* 0x000fd2000afa5670 */
[----:B------:R-:W-:Y:S05]  /*4ee0*/  BRA.U UP5, `(.L_x_108) ;  /* 0x0000000d05707547 */ /* 0x000fea000b800000 */
[----:B------:R-:W1:Y:S01]  /*4ef0*/  LDC R0, c[0x0][0xb30] ;  /* 0x0002cc00ff007b82 */ /* 0x000e620000000800 */
[----:B------:R-:W2:Y:S01]  /*4f00*/  LDCU.64 UR8, c[0x0][0x888] ;  /* 0x00011100ff0877ac */ /* 0x000ea20008000a00 */
[----:B------:R-:W-:Y:S02]  /*4f10*/  HFMA2 R27, -RZ, RZ, 0, 0 ;  /* 0x00000000ff1b7431 */ /* 0x000fe400000001ff */
[----:B------:R-:W-:Y:S01]  /*4f20*/  IMAD.MOV.U32 R29, RZ, RZ, 0x1 ;  /* 0x00000001ff1d7424 */ /* 0x000fe200078e00ff */
[----:B------:R-:W-:Y:S01]  /*4f30*/  MOV R25, 0x1000 ;  /* 0x0000100000197802 */ /* 0x000fe20000000f00 */
[----:B------:R-:W3:Y:S01]  /*4f40*/  LDCU.64 UR4, c[0x0][0x890] ;  /* 0x00011200ff0477ac */ /* 0x000ee20008000a00 */
[----:B------:R-:W-:Y:S01]  /*4f50*/  IMAD.MOV.U32 R28, RZ, RZ, RZ ;  /* 0x000000ffff1c7224 */ /* 0x000fe200078e00ff */
[----:B------:R-:W4:Y:S01]  /*4f60*/  LDC R24, c[0x0][0x370] ;  /* 0x0000dc00ff187b82 */ /* 0x000f220000000800 */
[----:B------:R-:W-:Y:S01]  /*4f70*/  UMOV UR7, 0x400 ;  /* 0x0000040000077882 */ /* 0x000fe20000000000 */
[----:B------:R-:W-:-:S02]  /*4f80*/  UPLOP3.LUT UP1, UPT, UPT, UPT, UPT, 0x40, 0x4 ;  /* 0x000000000004789c */ /* 0x000fc40003f2e870 */
[----:B------:R-:W-:-:S04]  /*4f90*/  ULEA UR7, UR37, UR7, 0x18 ;  /* 0x0000000725077291 */ /* 0x000fc8000f8ec0ff */
[----:B------:R-:W4:Y:S01]  /*4fa0*/  LDC R3, c[0x0][0xb0c] ;  /* 0x0002c300ff037b82 */ /* 0x000f220000000800 */
[----:B------:R-:W-:Y:S02]  /*4fb0*/  UIADD3 UR13, UPT, UPT, UR7, 0x1a8, URZ ;  /* 0x000001a8070d7890 */ /* 0x000fe4000fffe0ff */
[----:B--2---:R-:W-:Y:S02]  /*4fc0*/  UISETP.NE.U32.AND UP3, UPT, UR8, URZ, UPT ;  /* 0x000000ff0800728c */ /* 0x004fe4000bf65070 */
[----:B------:R-:W-:Y:S02]  /*4fd0*/  UIADD3 UR25, UPT, UPT, UR7, 0x1a0, URZ ;  /* 0x000001a007197890 */ /* 0x000fe4000fffe0ff */
[----:B---3--:R-:W-:Y:S01]  /*4fe0*/  UISETP.NE.U32.AND UP4, UPT, UR4, URZ, UPT ;  /* 0x000000ff0400728c */ /* 0x008fe2000bf85070 */
[----:B------:R-:W2:Y:S01]  /*4ff0*/  LDC R20, c[0x0][0xb20] ;  /* 0x0002c800ff147b82 */ /* 0x000ea20000000800 */
[----:B-1----:R-:W-:Y:S01]  /*5000*/  ISETP.NE.AND P1, PT, R0, 0x1, PT ;  /* 0x000000010000780c */ /* 0x002fe20003f25270 */
[----:B------:R-:W-:-:S02]  /*5010*/  UISETP.NE.AND.EX UP3, UPT, UR9, URZ, UPT, UP3 ;  /* 0x000000ff0900728c */ /* 0x000fc4000bf65330 */
[----:B------:R-:W-:Y:S02]  /*5020*/  UPRMT UR13, UR37, 0x654, UR13 ;  /* 0x00000654250d7896 */ /* 0x000fe4000800000d */
[----:B------:R-:W-:Y:S02]  /*5030*/  UISETP.NE.AND.EX UP4, UPT, UR5, URZ, UPT, UP4 ;  /* 0x000000ff0500728c */ /* 0x000fe4000bf85340 */
[----:B------:R-:W1:Y:S08]  /*5040*/  LDC.64 R30, c[0x0][0x348] ;  /* 0x0000d200ff1e7b82 */ /* 0x000e700000000a00 */
[----:B------:R-:W3:Y:S08]  /*5050*/  LDC.64 R14, c[0x0][0xb10] ;  /* 0x0002c400ff0e7b82 */ /* 0x000ef00000000a00 */
[----:B------:R-:W1:Y:S08]  /*5060*/  LDC.64 R6, c[0x0][0xb18] ;  /* 0x0002c600ff067b82 */ /* 0x000e700000000a00 */
[----:B------:R-:W1:Y:S08]  /*5070*/  LDC.64 R4, c[0x0][0xb28] ;  /* 0x0002ca00ff047b82 */ /* 0x000e700000000a00 */
[----:B--2-4-:R-:W1:Y:S02]  /*5080*/  LDC R21, c[0x0][0x374] ;  /* 0x0000dd00ff157b82 */ /* 0x014e640000000800 */
.L_x_117:
[C---:B------:R-:W-:Y:S02]  /*5090*/  LEA R0, R28.reuse, UR7, 0x3 ;  /* 0x000000071c007c11 */ /* 0x040fe4000f8e18ff */
[----:B------:R-:W-:Y:S02]  /*50a0*/  SHF.L.U32 R2, R27, 0x1f, RZ ;  /* 0x0000001f1b027819 */ /* 0x000fe400000006ff */
[----:B------:R-:W-:Y:S02]  /*50b0*/  LEA R16, R28, UR7, 0x4 ;  /* 0x000000071c107c11 */ /* 0x000fe4000f8e20ff */
[----:B--2---:R-:W2:Y:S02]  /*50c0*/  SYNCS.PHASECHK.TRANS64.TRYWAIT P0, [R0+URZ+0x1d0], R2 ;  /* 0x0001d002000075a7 */ /* 0x004ea400080011ff */
[----:B--2---:R-:W-:Y:S05]  /*50d0*/  @!P0 BRA `(.L_x_109) ;  /* 0x0000006c008c8947 */ /* 0x004fea0003800000 */
.L_x_317:
[----:B------:R-:W-:Y:S01]  /*50e0*/  ISETP.GE.AND P0, PT, R36, 0x1, PT ;  /* 0x000000012400780c */ /* 0x000fe20003f06270 */
[----:B------:R-:W4:Y:S01]  /*50f0*/  LDS.128 R16, [R16+0x260] ;  /* 0x0002600010107984 */ /* 0x000f220000000c00 */
[----:B--2---:R-:W-:Y:S01]  /*5100*/  VIADD R0, R0, 0x1e0 ;  /* 0x000001e000007836 */ /* 0x004fe20000000000 */
[----:B------:R-:W-:Y:S01]  /*5110*/  @!PT LDS RZ, [RZ] ;  /* 0x00000000fffff984 */ /* 0x000fe20000000800 */
[----:B------:R-:W-:Y:S01]  /*5120*/  @!PT LDS RZ, [RZ] ;  /* 0x00000000fffff984 */ /* 0x000fe20000000800 */
[----:B------:R-:W-:Y:S01]  /*5130*/  @!PT LDS RZ, [RZ] ;  /* 0x00000000fffff984 */ /* 0x000fe20000000800 */
[----:B------:R-:W-:Y:S01]  /*5140*/  @!PT LDS RZ, [RZ] ;  /* 0x00000000fffff984 */ /* 0x000fe20000000800 */
[----:B------:R2:W-:Y:S06]  /*5150*/  MEMBAR.ALL.CTA ;  /* 0x0000000000007992 */ /* 0x0005ec0000008000 */
[----:B--2---:R-:W2:Y:S01]  /*5160*/  FENCE.VIEW.ASYNC.S ;  /* 0x00000000000073c6 */ /* 0x004ea20000000000 */
[----:B------:R-:W-:Y:S04]  /*5170*/  PRMT R0, RZ, 0x654, R0 ;  /* 0x00000654ff007816 */ /* 0x000fe80000000000 */
[----:B--2---:R2:W-:Y:S01]  /*5180*/  SYNCS.ARRIVE.TRANS64.RED.A1T0 RZ, [R0+URZ], RZ ;  /* 0x000000ff00ff79a7 */ /* 0x0045e200081004ff */
[----:B----4-:R-:W-:Y:S11]  /*5190*/  LOP3.LUT P3, RZ, R18, 0x1, RZ, 0xc0, !PT ;  /* 0x0000000112ff7812 */ /* 0x010ff6000786c0ff */
[----:B------:R-:W-:Y:S02]  /*51a0*/  @!UPT UIADD3 URZ, UPT, UPT, URZ, URZ, URZ ;  /* 0x000000fffffff290 */ /* 0x000fe4000fffe0ff */
[----:B------:R-:W-:Y:S02]  /*51b0*/  @P3 MOV R11, R16 ;  /* 0x00000010000b3202 */ /* 0x000fe40000000f00 */
[----:B------:R-:W-:Y:S01]  /*51c0*/  @P3 LOP3.LUT R10, R17, 0xffff, RZ, 0xc0, !PT ;  /* 0x0000ffff110a3812 */ /* 0x000fe200078ec0ff */
[----:B--2---:R-:W-:Y:S06]  /*51d0*/  @!P0 BRA `(.L_x_110) ;  /* 0x0000000000a48947 */ /* 0x004fec0003800000 */
[-C--:B-1----:R-:W-:Y:S01]  /*51e0*/  IMAD.HI.U32 R0, R21, R7.reuse, RZ ;  /* 0x0000000715007227 */ /* 0x082fe200078e00ff */
[----:B------:R-:W-:Y:S02]  /*51f0*/  ISETP.NE.AND P0, PT, R6, 0x1, PT ;  /* 0x000000010600780c */ /* 0x000fe40003f05270 */
[----:B------:R-:W-:Y:S01]  /*5200*/  ISETP.NE.AND P2, PT, R36, 0x1, PT ;  /* 0x000000012400780c */ /* 0x000fe20003f45270 */
[----:B---3--:R-:W-:Y:S01]  /*5210*/  IMAD.HI.U32 R9, R24, R14, RZ ;  /* 0x0000000e18097227 */ /* 0x008fe200078e00ff */
[----:B------:R-:W-:Y:S02]  /*5220*/  SHF.R.U32.HI R0, RZ, R20, R0 ;  /* 0x00000014ff007219 */ /* 0x000fe40000011600 */
[----:B------:R-:W-:Y:S01]  /*5230*/  ISETP.NE.AND P4, PT, R3, 0x1, PT ;  /* 0x000000010300780c */ /* 0x000fe20003f85270 */
[----:B------:R-:W-:Y:S01]  /*5240*/  IMAD.HI.U32 R13, R10, R7, RZ ;  /* 0x000000070a0d7227 */ /* 0x000fe200078e00ff */
[----:B------:R-:W-:Y:S02]  /*5250*/  SHF.R.U32.HI R9, RZ, R15, R9 ;  /* 0x0000000fff097219 */ /* 0x000fe40000011609 */
[----:B------:R-:W-:Y:S01]  /*5260*/  SEL R0, R21, R0, !P0 ;  /* 0x0000000015007207 */ /* 0x000fe20004000000 */
[----:B------:R-:W-:Y:S01]  /*5270*/  IMAD.HI.U32 R12, R11, R14, RZ ;  /* 0x0000000e0b0c7227 */ /* 0x000fe200078e00ff */
[----:B------:R-:W-:Y:S03]  /*5280*/  SEL R9, R24, R9, !P4 ;  /* 0x0000000918097207 */ /* 0x000fe60006000000 */
[-C--:B------:R-:W-:Y:S01]  /*5290*/  IMAD.HI.U32 R8, R0, R4.reuse, RZ ;  /* 0x0000000400087227 */ /* 0x080fe200078e00ff */
[----:B------:R-:W-:Y:S03]  /*52a0*/  SHF.R.U32.HI R12, RZ, R15, R12 ;  /* 0x0000000fff0c7219 */ /* 0x000fe6000001160c */
[----:B------:R-:W-:Y:S01]  /*52b0*/  IMAD.HI.U32 R2, R9, R4, RZ ;  /* 0x0000000409027227 */ /* 0x000fe200078e00ff */
[-C--:B------:R-:W-:Y:S02]  /*52c0*/  @P2 SHF.R.U32.HI R0, RZ, R5.reuse, R8 ;  /* 0x00000005ff002219 */ /* 0x080fe40000011608 */
[----:B------:R-:W-:Y:S02]  /*52d0*/  SHF.R.U32.HI R8, RZ, R20, R13 ;  /* 0x00000014ff087219 */ /* 0x000fe4000001160d */
[----:B------:R-:W-:Y:S01]  /*52e0*/  @P2 SHF.R.U32.HI R9, RZ, R5, R2 ;  /* 0x00000005ff092219 */ /* 0x000fe20000011602 */
[----:B------:R-:W-:Y:S01]  /*52f0*/  IMAD R0, R36, R0, RZ ;  /* 0x0000000024007224 */ /* 0x000fe200078e02ff */
[----:B------:R-:W-:Y:S02]  /*5300*/  SEL R8, R10, R8, !P0 ;  /* 0x000000080a087207 */ /* 0x000fe40004000000 */
[----:B------:R-:W-:Y:S01]  /*5310*/  SEL R2, R11, R12, !P4 ;  /* 0x0000000c0b027207 */ /* 0x000fe20006000000 */
[----:B------:R-:W-:Y:S01]  /*5320*/  IMAD R12, R36, R9, RZ ;  /* 0x00000009240c7224 */ /* 0x000fe200078e02ff */
[C---:B------:R-:W-:Y:S01]  /*5330*/  ISETP.GE.AND P0, PT, R8.reuse, R0, PT ;  /* 0x000000000800720c */ /* 0x040fe20003f06270 */
[----:B------:R-:W-:Y:S03]  /*5340*/  IMAD.HI.U32 R0, R8, R4, RZ ;  /* 0x0000000408007227 */ /* 0x000fe600078e00ff */
[----:B------:R-:W-:Y:S02]  /*5350*/  ISETP.GE.OR P0, PT, R2, R12, P0 ;  /* 0x0000000c0200720c */ /* 0x000fe40000706670 */
[-C--:B------:R-:W-:Y:S04]  /*5360*/  SHF.R.U32.HI R0, RZ, R5.reuse, R0 ;  /* 0x00000005ff007219 */ /* 0x080fe80000011600 */
[----:B------:R-:W-:Y:S05]  /*5370*/  SEL R13, R8, R0, !P2 ;  /* 0x00000000080d7207 */ /* 0x000fea0005000000 */
[----:B------:R-:W-:Y:S02]  /*5380*/  IMAD.MOV R12, RZ, RZ, -R13 ;  /* 0x000000ffff0c7224 */ /* 0x000fe400078e0a0d */
[----:B------:R-:W-:Y:S04]  /*5390*/  @!P0 IMAD.HI.U32 R0, R2, R4, RZ ;  /* 0x0000000402008227 */ /* 0x000fe800078e00ff */
[----:B------:R-:W-:Y:S01]  /*53a0*/  IMAD R12, R36, R12, R8 ;  /* 0x0000000c240c7224 */ /* 0x000fe200078e0208 */
[----:B------:R-:W-:Y:S04]  /*53b0*/  @!P0 SHF.R.U32.HI R0, RZ, R5, R0 ;  /* 0x00000005ff008219 */ /* 0x000fe80000011600 */
[----:B------:R-:W-:Y:S04]  /*53c0*/  @!P0 SEL R0, R2, R0, !P2 ;  /* 0x0000000002008207 */ /* 0x000fe80005000000 */
[----:B------:R-:W-:Y:S01]  /*53d0*/  @!P0 IADD3 R13, PT, PT, R13, -R0, RZ ;  /* 0x800000000d0d8210 */ /* 0x000fe20007ffe0ff */
[----:B------:R-:W-:Y:S01]  /*53e0*/  @!P0 IMAD R0, R9, R12, R0 ;  /* 0x0000000c09008224 */ /* 0x000fe200078e0200 */
[----:B------:R-:W-:Y:S01]  /*53f0*/  IADD3 R9, PT, PT, -R8, RZ, RZ ;  /* 0x000000ff08097210 */ /* 0x000fe20007ffe1ff */
[--C-:B------:R-:W-:Y:S02]  /*5400*/  IMAD.MOV R12, RZ, RZ, -R2.reuse ;  /* 0x000000ffff0c7224 */ /* 0x100fe400078e0a02 */
[----:B------:R-:W-:Y:S02]  /*5410*/  @!P0 IMAD R8, R13, R36, R2 ;  /* 0x000000240d088224 */ /* 0x000fe400078e0202 */
[----:B------:R-:W-:Y:S02]  /*5420*/  @!P0 IMAD.MOV.U32 R2, RZ, RZ, R0 ;  /* 0x000000ffff028224 */ /* 0x000fe400078e0000 */
[----:B------:R-:W-:Y:S02]  /*5430*/  IMAD R11, R3, R12, R11 ;  /* 0x0000000c030b7224 */ /* 0x000fe400078e020b */
[----:B------:R-:W-:Y:S02]  /*5440*/  IMAD R10, R6, R9, R10 ;  /* 0x00000009060a7224 */ /* 0x000fe400078e020a */
[----:B------:R-:W-:Y:S02]  /*5450*/  IMAD R11, R2, R3, R11 ;  /* 0x00000003020b7224 */ /* 0x000fe400078e020b */
[----:B------:R-:W-:Y:S02]  /*5460*/  IMAD R10, R8, R6, R10 ;  /* 0x00000006080a7224 */ /* 0x000fe400078e020a */
.L_x_110:
[----:B------:R-:W-:Y:S05]  /*5470*/  BRA.U UP1, `(.L_x_111) ;  /* 0x0000000101107547 */ /* 0x000fea000b800000 */
[----:B------:R-:W-:Y:S04]  /*5480*/  MOV R2, UR6 ;  /* 0x0000000600027c02 */ /* 0x000fe80008000f00 */
[----:B------:R-:W-:Y:S04]  /*5490*/  SHF.L.U32 R2, R2, 0x1f, RZ ;  /* 0x0000001f02027819 */ /* 0x000fe800000006ff */
[----:B------:R-:W2:Y:S02]  /*54a0*/  SYNCS.PHASECHK.TRANS64.TRYWAIT P0, [UR7+0x1c8], R2 ;  /* 0x0001c802ff0075a7 */ /* 0x000ea40008001107 */
[----:B--2---:R-:W-:Y:S05]  /*54b0*/  @!P0 BRA `(.L_x_112) ;  /* 0x0000006800a88947 */ /* 0x004fea0003800000 */
.L_x_111:
[----:B------:R-:W-:Y:S02]  /*54c0*/  R2UR UR26, R22 ;  /* 0x00000000161a72ca */ /* 0x000fe400000e0000 */
[----:B------:R-:W-:Y:S02]  /*54d0*/  R2UR UR27, R23 ;  /* 0x00000000171b72ca */ /* 0x000fe400000e0000 */
[----:B------:R-:W-:Y:S02]  /*54e0*/  ISETP.NE.U32.AND P2, PT, RZ, UR4, PT ;  /* 0x00000004ff007c0c */ /* 0x000fe4000bf45070 */
[----:B------:R-:W-:Y:S02]  /*54f0*/  SHF.L.U32 R22, R29, 0x1f, RZ ;  /* 0x0000001f1d167819 */ /* 0x000fe400000006ff */
[----:B------:R-:W-:Y:S05]  /*5500*/  ISETP.NE.AND.EX P2, PT, RZ, UR5, PT, P2 ;  /* 0x00000005ff007c0c */ /* 0x000fea000bf45320 */
[----:B------:R-:W-:Y:S02]  /*5510*/  USHF.L.U32 UR26, UR26, 0x7, URZ ;  /* 0x000000071a1a7899 */ /* 0x000fe400080006ff */
[----:B------:R-:W-:Y:S01]  /*5520*/  USHF.L.U32 UR27, UR27, 0x6, URZ ;  /* 0x000000061b1b7899 */ /* 0x000fe200080006ff */
[----:B------:R-:W-:Y:S11]  /*5530*/  BRA.U !UP4, `(.L_x_113) ;  /* 0x000000010c347547 */ /* 0x000ff6000b800000 */
[----:B------:R-:W-:Y:S01]  /*5540*/  UPLOP3.LUT UP0, UPT, UPT, UPT, UP3, 0x80, 0x8 ;  /* 0x000000000008789c */ /* 0x000fe20003f0f030 */
[----:B--2---:R-:W-:Y:S02]  /*5550*/  HFMA2 R0, -RZ, RZ, 0, 5.9604644775390625e-08 ;  /* 0x00000001ff007431 */ /* 0x004fe400000001ff */
[----:B------:R-:W-:Y:S03]  /*5560*/  IMAD.MOV.U32 R92, RZ, RZ, 0x1 ;  /* 0x00000001ff5c7424 */ /* 0x000fe600078e00ff */
[----:B------:R-:W-:Y:S05]  /*5570*/  PLOP3.LUT P0, PT, PT, PT, UP0, 0x80, 0x8 ;  /* 0x000000000008781c */ /* 0x000fea0003f0f008 */
[----:B------:R-:W2:Y:S01]  /*5580*/  @UP0 LDCU.64 UR10, c[0x0][0x888] ;  /* 0x00011100ff0a07ac */ /* 0x000ea20008000a00 */
[----:B------:R-:W-:Y:S07]  /*5590*/  @UP0 UIMAD UR8, UR36, UR4, URZ ;  /* 0x00000004240802a4 */ /* 0x000fee000f8e02ff */
[----:B------:R-:W-:Y:S01]  /*55a0*/  @!P0 PRMT R92, R0, 0x7610, R92 ;  /* 0x00007610005c8816 */ /* 0x000fe2000000005c */
[----:B--2---:R-:W-:Y:S03]  /*55b0*/  @UP0 UIMAD.WIDE UR10, UR8, 0x4, UR10 ;  /* 0x00000004080a08a5 */ /* 0x004fe6000f8e020a */
[----:B------:R-:W2:Y:S03]  /*55c0*/  @!UP0 LDCU UR8, c[0x0][0x880] ;  /* 0x00011000ff0887ac */ /* 0x000ea60008000800 */
[----:B------:R-:W-:Y:S01]  /*55d0*/  IMAD.U32 R8, RZ, RZ, UR10 ;  /* 0x0000000aff087e24 */ /* 0x000fe2000f8e00ff */
[----:B------:R-:W-:Y:S05]  /*55e0*/  MOV R9, UR11 ;  /* 0x0000000b00097c02 */ /* 0x000fea0008000f00 */
[----:B-----5:R4:W5:Y:S02]  /*55f0*/  @P0 LDG.E R63, desc[UR38][R8.64] ;  /* 0x00000026083f0981 */ /* 0x020964000c1e1900 */
[----:B--2-4-:R-:W-:Y:S07]  /*5600*/  @!P0 IMAD.U32 R63, RZ, RZ, UR8 ;  /* 0x00000008ff3f8e24 */ /* 0x014fee000f8e00ff */
.L_x_113:
[----:B-----5:R-:W-:Y:S01]  /*5610*/  @!P2 FSETP.EQ.AND P0, PT, R63, RZ, PT ;  /* 0x000000ff3f00a20b */ /* 0x020fe20003f02000 */
[----:B------:R-:W-:Y:S01]  /*5620*/  @!UPT UIADD3 URZ, UPT, UPT, URZ, URZ, URZ ;  /* 0x000000fffffff290 */ /* 0x000fe2000fffe0ff */
[----:B------:R-:W-:Y:S11]  /*5630*/  @!P2 BRA `(.L_x_114) ;  /* 0x000000000014a947 */ /* 0x000ff60003800000 */
[----:B------:R-:W-:Y:S02]  /*5640*/  LOP3.LUT P2, RZ, R92, 0xff, RZ, 0xc0, !PT ;  /* 0x000000ff5cff7812 */ /* 0x000fe4000784c0ff */
[----:B------:R-:W-:Y:S04]  /*5650*/  PLOP3.LUT P0, PT, PT, PT, UP0, 0x80, 0x8 ;  /* 0x000000000008781c */ /* 0x000fe80003f0f008 */
[----:B------:R-:W-:Y:S07]  /*5660*/  PLOP3.LUT P0, PT, P0, PT, PT, 0x8, 0x80 ;  /* 0x000000000080781c */ /* 0x000fee000070e170 */
[----:B------:R-:W-:Y:S11]  /*5670*/  @P2 FSETP.EQ.AND P0, PT, R63, RZ, PT ;  /* 0x000000ff3f00220b */ /* 0x000ff60003f02000 */
[----:B------:R-:W-:Y:S02]  /*5680*/  @!UPT UIADD3 URZ, UPT, UPT, URZ, URZ, URZ ;  /* 0x000000fffffff290 */ /* 0x000fe4000fffe0ff */
.L_x_114:
[----:B------:R-:W4:Y:S01]  /*5690*/  SYNCS.PHASECHK.TRANS64.TRYWAIT P2, [UR7+0x1b0], R22 ;  /* 0x0001b016ff0075a7 */ /* 0x000f220008041107 */
[----:B------:R-:W-:Y:S04]  /*56a0*/  ELECT P4, URZ, PT ;  /* 0x0000000000ff782f */ /* 0x000fe80003880000 */
[----:B------:R-:W-:Y:S11]  /*56b0*/  PLOP3.LUT P4, PT, P0, P4, PT, 0xf2, 0x2f ;  /* 0x00000000002f781c */ /* 0x000ff60000789e72 */
[----:B------:R-:W-:Y:S02]  /*56c0*/  @!UPT UIADD3 URZ, UPT, UPT, URZ, URZ, URZ ;  /* 0x000000fffffff290 */ /* 0x000fe4000fffe0ff */
[----:B-1----:R-:W-:Y:S05]  /*56d0*/  @!P4 IADD3 R8, P0, PT, R30, 0x580, RZ ;  /* 0x000005801e08c810 */ /* 0x002fea0007f1e0ff */
[----:B--2---:R-:W-:Y:S01]  /*56e0*/  @!P4 IMAD.X R2, RZ, RZ, R31, P0 ;  /* 0x000000ffff02c224 */ /* 0x004fe200000e061f */
[----:B----4-:R-:W-:Y:S07]  /*56f0*/  @!P2 BRA `(.L_x_115) ;  /* 0x000000680030a947 */ /* 0x010fee0003800000 */
.L_x_320:
[----:B------:R-:W2:Y:S01]  /*5700*/  LDC.64 R12, c[0x0][0xb18] ;  /* 0x0002c600ff0c7b82 */ /* 0x000ea20000000a00 */
[----:B------:R-:W-:Y:S01]  /*5710*/  @!P4 R2UR UR8, R2 ;  /* 0x000000000208c2ca */ /* 0x000fe200000e0000 */
[----:B------:R-:W-:Y:S01]  /*5720*/  VOTEU.ALL UP1, P4 ;  /* 0x0000000000ff7886 */ /* 0x000fe20002020000 */
[----:B------:R-:W-:Y:S01]  /*5730*/  @!P4 R2UR UR9, R8 ;  /* 0x000000000809c2ca */ /* 0x000fe200000e0000 */
[----:B------:R-:W-:Y:S01]  /*5740*/  VOTEU.ALL UP2, P4 ;  /* 0x0000000000ff7886 */ /* 0x000fe20002040000 */
[----:B------:R-:W-:Y:S03]  /*5750*/  UMOV UR16, 0x0 ;  /* 0x0000000000107882 */ /* 0x000fe60000000000 */
[----:B------:R-:W4:Y:S01]  /*5760*/  @!P1 LDC R2, c[0x0][0xb0c] ;  /* 0x0002c300ff029b82 */ /* 0x000f220000000800 */
[----:B------:R-:W-:Y:S01]  /*5770*/  @!UP1 UIADD3 UR24, UPT, UPT, UR7, 0x300, URZ ;  /* 0x0000030007189890 */ /* 0x000fe2000fffe0ff */
[----:B-1----:R-:W-:Y:S01]  /*5780*/  @!P4 IMAD.MOV.U32 R0, RZ, RZ, 0x1000 ;  /* 0x00001000ff00c424 */ /* 0x002fe200078e00ff */
[----:B------:R-:W-:Y:S01]  /*5790*/  UMOV UR17, 0x10000000 ;  /* 0x1000000000117882 */ /* 0x000fe20000000000 */
[----:B------:R-:W-:Y:S01]  /*57a0*/  UMOV UR28, UR36 ;  /* 0x00000024001c7c82 */ /* 0x000fe20008000000 */
[----:B------:R-:W-:Y:S01]  /*57b0*/  @!UP1 UIADD3 UR10, UPT, UPT, UR26, 0x40, URZ ;  /* 0x000000401a0a9890 */ /* 0x000fe2000fffe0ff */
[----:B------:R-:W-:Y:S01]  /*57c0*/  @P3 SHF.R.U32.HI R26, RZ, 0x10, R17 ;  /* 0x00000010ff1a3819 */ /* 0x000fe20000011611 */
[----:B------:R-:W-:Y:S01]  /*57d0*/  UMOV UR11, UR27 ;  /* 0x0000001b000b7c82 */ /* 0x000fe20008000000 */
[----:B------:R-:W-:Y:S01]  /*57e0*/  IMAD.U32 R9, RZ, RZ, UR8 ;  /* 0x00000008ff097e24 */ /* 0x000fe2000f8e00ff */
[----:B------:R-:W-:Y:S01]  /*57f0*/  @!UP1 UIADD3 UR8, UPT, UPT, UR7, 0xb00, URZ ;  /* 0x00000b0007089890 */ /* 0x000fe2000fffe0ff */
[----:B------:R-:W-:Y:S01]  /*5800*/  IMAD.U32 R8, RZ, RZ, UR9 ;  /* 0x00000009ff087e24 */ /* 0x000fe2000f8e00ff */
[----:B------:R-:W-:Y:S01]  /*5810*/  VOTEU.ALL UP1, P4 ;  /* 0x0000000000ff7886 */ /* 0x000fe20002020000 */
[----:B------:R-:W-:Y:S01]  /*5820*/  UMOV UR9, UR25 ;  /* 0x0000001900097c82 */ /* 0x000fe20008000000 */
[----:B------:R-:W-:Y:S01]  /*5830*/  @!P4 R2UR UR19, R9 ;  /* 0x000000000913c2ca */ /* 0x000fe200000e0000 */
[----:B------:R-:W-:Y:S01]  /*5840*/  UMOV UR12, UR36 ;  /* 0x00000024000c7c82 */ /* 0x000fe20008000000 */
[----:B------:R-:W-:Y:S01]  /*5850*/  @!P4 R2UR UR18, R8 ;  /* 0x000000000812c2ca */ /* 0x000fe200000e0000 */
[----:B------:R-:W-:Y:S01]  /*5860*/  UPRMT UR14, UR37, 0x654, UR25 ;  /* 0x00000654250e7896 */ /* 0x000fe20008000019 */
[----:B------:R-:W1:Y:S01]  /*5870*/  LDC.64 R8, c[0x0][0xb10] ;  /* 0x0002c400ff087b82 */ /* 0x000e620000000a00 */
[----:B------:R-:W-:Y:S10]  /*5880*/  VIADD R28, R28, 0x1 ;  /* 0x000000011c1c7836 */ /* 0x000ff40000000000 */
[----:B------:R1:W-:Y:S01]  /*5890*/  @!UP2 UTMALDG.3D [UR24], [UR18], desc[UR16] ;  /* 0x000010181200a5b4 */ /* 0x0003e20008011000 */
[----:B------:R1:W-:Y:S01]  /*58a0*/  @!UP1 UTMALDG.3D [UR8], [UR18], desc[UR16] ;  /* 0x00001008120095b4 */ /* 0x0003e20008011000 */
[----:B------:R5:W-:Y:S01]  /*58b0*/  @!P4 SYNCS.ARRIVE.TRANS64.RED.A0TR RZ, [UR7+0x1a0], R0 ;  /* 0x0001a000ffffc9a7 */ /* 0x000be20008300407 */
[C---:B-1----:R-:W-:Y:S01]  /*58c0*/  @!P1 IMAD.HI.U32 R8, R11.reuse, R8, RZ ;  /* 0x000000080b089227 */ /* 0x042fe200078e00ff */
[----:B--2---:R-:W-:Y:S02]  /*58d0*/  @!P1 ISETP.NE.AND P0, PT, R12, 0x1, PT ;  /* 0x000000010c00980c */ /* 0x004fe40003f05270 */
[----:B----4-:R-:W-:Y:S01]  /*58e0*/  @!P1 ISETP.NE.AND P2, PT, R2, 0x1, PT ;  /* 0x000000010200980c */ /* 0x010fe20003f45270 */
[C---:B------:R-:W-:Y:S01]  /*58f0*/  @!P1 IMAD.HI.U32 R13, R10.reuse, R13, RZ ;  /* 0x0000000d0a0d9227 */ /* 0x040fe200078e00ff */
[----:B------:R-:W-:Y:S04]  /*5900*/  @!P1 SHF.R.U32.HI R8, RZ, R9, R8 ;  /* 0x00000009ff089219 */ /* 0x000fe80000011608 */
[----:B------:R-:W-:Y:S01]  /*5910*/  @!P1 SEL R8, R11, R8, !P2 ;  /* 0x000000080b089207 */ /* 0x000fe20005000000 */
[----:B------:R-:W-:Y:S01]  /*5920*/  SYNCS.ARRIVE.TRANS64.RED.A1T0 RZ, [UR14], RZ ;  /* 0x000000ffffff79a7 */ /* 0x000fe2000810040e */
[----:B------:R-:W1:Y:S01]  /*5930*/  SYNCS.PHASECHK.TRANS64.TRYWAIT P5, [UR7+0x1b8], R22 ;  /* 0x0001b816ff0075a7 */ /* 0x000e6200080a1107 */
[----:B-----5:R-:W2:Y:S02]  /*5940*/  @!P1 LDC R0, c[0x0][0xb20] ;  /* 0x0002c800ff009b82 */ /* 0x020ea40000000800 */
[----:B--2---:R-:W-:Y:S04]  /*5950*/  @!P1 SHF.R.U32.HI R0, RZ, R0, R13 ;  /* 0x00000000ff009219 */ /* 0x004fe8000001160d */
[----:B------:R-:W-:Y:S05]  /*5960*/  @!P1 SEL R9, R10, R0, !P0 ;  /* 0x000000000a099207 */ /* 0x000fea0004000000 */
[----:B------:R-:W-:Y:S02]  /*5970*/  @!P1 IMAD.IADD R0, R9, 0x1, -R8 ;  /* 0x0000000109009824 */ /* 0x000fe400078e0a08 */
[----:B------:R-:W-:Y:S02]  /*5980*/  @!P1 IMAD.IADD R8, R8, 0x1, -R9 ;  /* 0x0000000108089824 */ /* 0x000fe400078e0a09 */
[----:B------:R-:W-:Y:S02]  /*5990*/  @!P1 IMAD R11, R0, R2, R11 ;  /* 0x00000002000b9224 */ /* 0x000fe400078e020b */
[----:B------:R-:W-:Y:S01]  /*59a0*/  @!P1 IMAD R10, R8, R12, R10 ;  /* 0x0000000c080a9224 */ /* 0x000fe200078e020a */
[----:B-1----:R-:W-:Y:S06]  /*59b0*/  @!P5 BRA `(.L_x_116) ;  /* 0x000000640098d947 */ /* 0x002fec0003800000 */
.L_x_322:
[----:B------:R-:W-:Y:S01]  /*59c0*/  @!P4 IADD3 R2, P0, PT, R30, 0x580, RZ ;  /* 0x000005801e02c810 */ /* 0x000fe20007f1e0ff */
[----:B------:R-:W-:Y:S01]  /*59d0*/  VOTEU.ALL UP1, P4 ;  /* 0x0000000000ff7886 */ /* 0x000fe20002020000 */
[----:B------:R-:W-:Y:S01]  /*59e0*/  VOTEU.ALL UP2, P4 ;  /* 0x0000000000ff7886 */ /* 0x000fe20002040000 */
[----:B------:R-:W-:Y:S01]  /*59f0*/  UMOV UR14, 0x0 ;  /* 0x00000000000e7882 */ /* 0x000fe20000000000 */
[----:B------:R-:W-:Y:S01]  /*5a00*/  @!P4 R2UR UR9, R2 ;  /* 0x000000000209c2ca */ /* 0x000fe200000e0000 */
[----:B-1----:R-:W-:Y:S01]  /*5a10*/  @!P4 IMAD.X R0, RZ, RZ, R31, P0 ;  /* 0x000000ffff00c224 */ /* 0x002fe200000e061f */
[----:B------:R-:W-:Y:S01]  /*5a20*/  @!UP1 UIADD3 UR17, UPT, UPT, UR7, 0x1a8, URZ ;  /* 0x000001a807119890 */ /* 0x000fe2000fffe0ff */
[----:B------:R-:W-:Y:S01]  /*5a30*/  ISETP.NE.AND P0, PT, R28, 0x2, PT ;  /* 0x000000021c00780c */ /* 0x000fe20003f05270 */
[----:B------:R-:W-:Y:S01]  /*5a40*/  @!UP1 UIADD3 UR18, UPT, UPT, UR26, 0x20, URZ ;  /* 0x000000201a129890 */ /* 0x000fe2000fffe0ff */
[----:B------:R-:W-:Y:S01]  /*5a50*/  LOP3.LUT R29, R29, 0x1, RZ, 0x3c, !PT ;  /* 0x000000011d1d7812 */ /* 0x000fe200078e3cff */
[----:B------:R-:W-:Y:S01]  /*5a60*/  @!UP1 UIADD3 UR16, UPT, UPT, UR7, 0x1300, URZ ;  /* 0x0000130007109890 */ /* 0x000fe2000fffe0ff */
[----:B------:R-:W-:Y:S01]  /*5a70*/  @!P4 R2UR UR8, R0 ;  /* 0x000000000008c2ca */ /* 0x000fe200000e0000 */
[----:B------:R-:W-:Y:S01]  /*5a80*/  UMOV UR15, 0x10000000 ;  /* 0x10000000000f7882 */ /* 0x000fe20000000000 */
[----:B------:R-:W-:Y:S01]  /*5a90*/  UMOV UR19, UR27 ;  /* 0x0000001b00137c82 */ /* 0x000fe20008000000 */
[----:B------:R-:W-:Y:S01]  /*5aa0*/  UMOV UR20, UR36 ;  /* 0x0000002400147c82 */ /* 0x000fe20008000000 */
[----:B------:R-:W-:Y:S01]  /*5ab0*/  @!UP1 UIADD3 UR10, UPT, UPT, UR26, 0x60, URZ ;  /* 0x000000601a0a9890 */ /* 0x000fe2000fffe0ff */
[----:B------:R-:W-:Y:S01]  /*5ac0*/  SEL R0, RZ, 0x1, P0 ;  /* 0x00000001ff007807 */ /* 0x000fe20000000000 */
[----:B------:R-:W-:Y:S01]  /*5ad0*/  IMAD.U32 R8, RZ, RZ, UR9 ;  /* 0x00000009ff087e24 */ /* 0x000fe2000f8e00ff */
[----:B------:R-:W-:Y:S01]  /*5ae0*/  UMOV UR11, UR27 ;  /* 0x0000001b000b7c82 */ /* 0x000fe20008000000 */
[----:B------:R-:W-:Y:S01]  /*5af0*/  UMOV UR12, UR36 ;  /* 0x00000024000c7c82 */ /* 0x000fe20008000000 */
[----:B------:R-:W-:Y:S01]  /*5b00*/  UMOV UR9, UR17 ;  /* 0x0000001100097c82 */ /* 0x000fe20008000000 */
[----:B------:R-:W-:Y:S01]  /*5b10*/  @P3 R2UR UR36, R26 ;  /* 0x000000001a2432ca */ /* 0x000fe200000e0000 */
[----:B------:R-:W-:Y:S01]  /*5b20*/  IMAD.IADD R22, R10, 0x1, R82 ;  /* 0x000000010a167824 */ /* 0x000fe200078e0252 */
[----:B------:R-:W-:Y:S01]  /*5b30*/  @!P4 R2UR UR22, R8 ;  /* 0x000000000816c2ca */ /* 0x000fe200000e0000 */
[----:B------:R-:W-:Y:S01]  /*5b40*/  IMAD.U32 R9, RZ, RZ, UR8 ;  /* 0x00000008ff097e24 */ /* 0x000fe2000f8e00ff */
[----:B------:R-:W-:Y:S01]  /*5b50*/  @!UP1 UIADD3 UR8, UPT, UPT, UR7, 0x1b00, URZ ;  /* 0x00001b0007089890 */ /* 0x000fe2000fffe0ff */
[----:B------:R-:W-:Y:S01]  /*5b60*/  LOP3.LUT R27, R27, R0, RZ, 0x3c, !PT ;  /* 0x000000001b1b7212 */ /* 0x000fe200078e3cff */
[----:B------:R-:W-:Y:S01]  /*5b70*/  VOTEU.ALL UP1, P4 ;  /* 0x0000000000ff7886 */ /* 0x000fe20002020000 */
[----:B------:R-:W-:Y:S01]  /*5b80*/  IMAD.IADD R23, R11, 0x1, R83 ;  /* 0x000000010b177824 */ /* 0x000fe200078e0253 */
[----:B------:R-:W-:Y:S02]  /*5b90*/  @!P4 R2UR UR23, R9 ;  /* 0x000000000917c2ca */ /* 0x000fe400000e0000 */
[----:B------:R-:W-:Y:S11]  /*5ba0*/  SEL R28, R28, RZ, P0 ;  /* 0x000000ff1c1c7207 */ /* 0x000ff60000000000 */
[----:B------:R2:W-:Y:S01]  /*5bb0*/  @!UP2 UTMALDG.3D [UR16], [UR22], desc[UR14] ;  /* 0x00000e101600a5b4 */ /* 0x0005e20008011000 */
[----:B------:R2:W-:Y:S01]  /*5bc0*/  @!UP1 UTMALDG.3D [UR8], [UR22], desc[UR14] ;  /* 0x00000e08160095b4 */ /* 0x0005e20008011000 */
[----:B------:R2:W-:Y:S01]  /*5bd0*/  @!P4 SYNCS.ARRIVE.TRANS64.RED.A0TR RZ, [UR7+0x1a8], R25 ;  /* 0x0001a819ffffc9a7 */ /* 0x0005e20008300407 */
[----:B------:R-:W-:Y:S01]  /*5be0*/  UPLOP3.LUT UP1, UPT, UPT, UPT, UPT, 0x80, 0x8 ;  /* 0x000000000008789c */ /* 0x000fe20003f2f070 */
[----:B------:R-:W-:Y:S01]  /*5bf0*/  SYNCS.ARRIVE.TRANS64.RED.A1T0 RZ, [UR13], RZ ;  /* 0x000000ffffff79a7 */ /* 0x000fe2000810040d */
[----:B------:R-:W-:Y:S09]  /*5c00*/  @P3 BRA `(.L_x_117) ;  /* 0xfffffff400203947 */ /* 0x000ff2000383ffff */
[----:B------:R-:W-:-:S04]  /*5c10*/  SHF.L.U32 R2, R29, 0x1f, RZ ;  /* 0x0000001f1d027819 */ /* 0x000fc800000006ff */
[----:B------:R-:W1:Y:S02]  /*5c20*/  SYNCS.PHASECHK.TRANS64.TRYWAIT P0, [UR7+0x1b0], R2 ;  /* 0x0001b002ff0075a7 */ /* 0x000e640008001107 */
[----:B-1----:R-:W-:Y:S05]  /*5c30*/  @!P0 BRA `(.L_x_118) ;  /* 0x0000006400108947 */ /* 0x002fea0003800000 */
.L_x_324:
[----:B-1----:R-:W-:-:S07]  /*5c40*/  MOV R0, UR7 ;  /* 0x0000000700007c02 */ /* 0x002fce0008000f00 */
.L_x_119:
[----:B-1----:R-:W-:-:S04]  /*5c50*/  SHF.L.U32 R2, R29, 0x1f, RZ ;  /* 0x0000001f1d027819 */ /* 0x002fc800000006ff */
[----:B------:R1:W4:Y:S03]  /*5c60*/  SYNCS.PHASECHK.TRANS64.TRYWAIT P0, [R0+URZ+0x1b8], R2 ;  /* 0x0001b802000075a7 */ /* 0x00032600080011ff */
[----:B----4-:R-:W-:Y:S05]  /*5c70*/  @!P0 NANOSLEEP.SYNCS 0x989680 ;  /* 0x009896800000895d */ /* 0x010fea0003900000 */
[----:B------:R-:W4:Y:S02]  /*5c80*/  @!P0 SYNCS.PHASECHK.TRANS64 P0, [R0+URZ+0x1b8], R2 ;  /* 0x0001b802000085a7 */ /* 0x000f2400080010ff */
[----:B--2-4-:R-:W-:Y:S05]  /*5c90*/  @P0 EXIT ;  /* 0x000000000000094d */ /* 0x014fea0003800000 */
[----:B------:R-:W-:Y:S05]  /*5ca0*/  BRA `(.L_x_119) ;  /* 0xfffffffc00e87947 */ /* 0x000fea000383ffff */
.L_x_108:
[----:B------:R-:W-:-:S06]  /*5cb0*/  UISETP.GE.AND UP1, UPT, UR10, 0x4, UPT ;  /* 0x000000040a00788c */ /* 0x000fcc000bf26270 */
[----:B------:R-:W-:-:S13]  /*5cc0*/  PLOP3.LUT P0, PT, PT, PT, UP1, 0x80, 0x8 ;  /* 0x000000000008781c */ /* 0x000fda0003f0f018 */
[----:B------:R-:W-:Y:S05]  /*5cd0*/  @!P0 EXIT ;  /* 0x000000000000894d */ /* 0x000fea0003800000 */
[----:B------:R-:W-:Y:S01]  /*5ce0*/  BAR.SYNC.DEFER_BLOCKING 0x6, 0xa0 ;  /* 0x0182800000007b1d */ /* 0x000fe20000010000 */
[C---:B------:R-:W-:Y:S01]  /*5cf0*/  IMAD.SHL.U32 R109, R110.reuse, 0x20, RZ ;  /* 0x000000206e6d7824 */ /* 0x040fe200078e00ff */
[----:B------:R-:W-:Y:S01]  /*5d00*/  CS2R R106, SRZ ;  /* 0x00000000006a7805 */ /* 0x000fe2000001ff00 */
[C---:B------:R-:W-:Y:S01]  /*5d10*/  IMAD.SHL.U32 R6, R111.reuse, 0x200000, RZ ;  /* 0x002000006f067824 */ /* 0x040fe200078e00ff */
[----:B------:R-:W-:Y:S01]  /*5d20*/  CS2R R104, SRZ ;  /* 0x0000000000687805 */ /* 0x000fe2000001ff00 */
[C---:B------:R-:W-:Y:S01]  /*5d30*/  IMAD.U32 R5, R110.reuse, 0x10000, RZ ;  /* 0x000100006e057824 */ /* 0x040fe200078e00ff */
[----:B------:R-:W-:Y:S02]  /*5d40*/  UMOV UR41, 0x400 ;  /* 0x0000040000297882 */ /* 0x000fe40000000000 */
[----:B------:R-:W1:Y:S01]  /*5d50*/  LDC R97, c[0x0][0x370] ;  /* 0x0000dc00ff617b82 */ /* 0x000e620000000800 */
[----:B------:R-:W-:Y:S01]  /*5d60*/  ULEA UR41, UR37, UR41, 0x18 ;  /* 0x0000002925297291 */ /* 0x000fe2000f8ec0ff */
[----:B------:R-:W-:Y:S01]  /*5d70*/  IMAD.SHL.U32 R2, R110, 0x4, RZ ;  /* 0x000000046e027824 */ /* 0x000fe200078e00ff */
[----:B------:R-:W-:Y:S01]  /*5d80*/  LOP3.LUT R6, R6, 0x200000, RZ, 0xc0, !PT ;  /* 0x0020000006067812 */ /* 0x000fe200078ec0ff */
[----:B------:R-:W-:Y:S01]  /*5d90*/  IMAD.SHL.U32 R3, R111, 0x400, RZ ;  /* 0x000004006f037824 */ /* 0x000fe200078e00ff */
[C---:B------:R-:W-:Y:S01]  /*5da0*/  LOP3.LUT R4, R109.reuse, 0x80, RZ, 0xc0, !PT ;  /* 0x000000806d047812 */ /* 0x040fe200078ec0ff */
[----:B------:R-:W-:Y:S01]  /*5db0*/  IMAD.MOV.U32 R39, RZ, RZ, RZ ;  /* 0x000000ffff277224 */ /* 0x000fe200078e00ff */
[----:B------:R-:W-:Y:S01]  /*5dc0*/  LOP3.LUT R0, R109, 0xb60, RZ, 0xc0, !PT ;  /* 0x00000b606d007812 */ /* 0x000fe200078ec0ff */
[----:B------:R-:W2:Y:S01]  /*5dd0*/  LDC R96, c[0x0][0x374] ;  /* 0x0000dd00ff607b82 */ /* 0x000ea20000000800 */
[----:B------:R-:W-:Y:S01]  /*5de0*/  LOP3.LUT R2, R4, 0x10, R2, 0xf8, !PT ;  /* 0x0000001004027812 */ /* 0x000fe200078ef802 */
[----:B------:R-:W-:Y:S01]  /*5df0*/  IMAD.MOV.U32 R95, RZ, RZ, RZ ;  /* 0x000000ffff5f7224 */ /* 0x000fe200078e00ff */
[----:B------:R-:W-:Y:S01]  /*5e00*/  LOP3.LUT R0, R0, 0x400, R3, 0xf8, !PT ;  /* 0x0000040000007812 */ /* 0x000fe200078ef803 */
[----:B------:R-:W3:Y:S01]  /*5e10*/  LDCU.64 UR46, c[0x0][0x348] ;  /* 0x00006900ff2e77ac */ /* 0x000ee20008000a00 */
[----:B------:R-:W-:-:S02]  /*5e20*/  LOP3.LUT R5, R6, 0x400000, R5, 0xf8, !PT ;  /* 0x0040000006057812 */ /* 0x000fc400078ef805 */
[----:B------:R-:W-:Y:S01]  /*5e30*/  LOP3.LUT P0, RZ, R109, 0x80, RZ, 0xc0, !PT ;  /* 0x000000806dff7812 */ /* 0x000fe2000780c0ff */
[----:B------:R-:W-:Y:S01]  /*5e40*/  UIADD3 UR40, UPT, UPT, UR41, 0x300, URZ ;  /* 0x0000030029287890 */ /* 0x000fe2000fffe0ff */
[----:B------:R-:W4:Y:S01]  /*5e50*/  LDS R40, [UR41+0x280] ;  /* 0x00028029ff287984 */ /* 0x000f220008000800 */
[----:B------:R-:W-:Y:S01]  /*5e60*/  LOP3.LUT R108, R0, R2, RZ, 0xfc, !PT ;  /* 0x00000002006c7212 */ /* 0x000fe200078efcff */
[----:B------:R-:W-:Y:S01]  /*5e70*/  UIADD3 UR43, UPT, UPT, UR41, 0x2300, URZ ;  /* 0x00002300292b7890 */ /* 0x000fe2000fffe0ff */
[----:B------:R-:W-:Y:S01]  /*5e80*/  P2R R0, PR, RZ, 0x1 ;  /* 0x00000001ff007803 */ /* 0x000fe20000000000 */
[----:B------:R-:W-:Y:S01]  /*5e90*/  UMOV UR42, URZ ;  /* 0x000000ff002a7c82 */ /* 0x000fe20008000000 */
[----:B------:R-:W-:Y:S01]  /*5ea0*/  LOP3.LUT R110, R110, 0x60, RZ, 0xc0, !PT ;  /* 0x000000606e6e7812 */ /* 0x000fe200078ec0ff */
[----:B-1234-:R-:W-:-:S08]  /*5eb0*/  IMAD.IADD R40, R40, 0x1, R5 ;  /* 0x0000000128287824 */ /* 0x01efd000078e0205 */
.L_x_242:
[C---:B------:R-:W-:Y:S02]  /*5ec0*/  LEA R0, R95.reuse, UR41, 0x3 ;  /* 0x000000295f007c11 */ /* 0x040fe4000f8e18ff */
[----:B------:R-:W-:Y:S02]  /*5ed0*/  SHF.L.U32 R2, R106, 0x1f, RZ ;  /* 0x0000001f6a027819 */ /* 0x000fe400000006ff */
[----:B------:R-:W-:Y:S02]  /*5ee0*/  LEA R8, R95, UR41, 0x4 ;  /* 0x000000295f087c11 */ /* 0x000fe4000f8e20ff */
[----:B------:R-:W1:Y:S02]  /*5ef0*/  SYNCS.PHASECHK.TRANS64.TRYWAIT P0, [R0+URZ+0x1d0], R2 ;  /* 0x0001d002000075a7 */ /* 0x000e6400080011ff */
[----:B-1----:R-:W-:Y:S05]  /*5f00*/  @!P0 BRA `(.L_x_120) ;  /* 0x0000006000748947 */ /* 0x002fea0003800000 */
.L_x_325:
        /* <DEDUP_REMOVED lines=11> */
[----:B--2---:R-:W-:-:S04]  /*5fc0*/  LOP3.LUT P3, RZ, R10, 0x1, RZ, 0xc0, !PT ;  /* 0x000000010aff7812 */ /* 0x004fc8000786c0ff */
[----:B------:R-:W-:-:S09]  /*5fd0*/  P2R R113, PR, RZ, 0x8 ;  /* 0x00000008ff717803 */ /* 0x000fd20000000000 */
[----:B------:R-:W-:Y:S02]  /*5fe0*/  @P3 MOV R102, R8 ;  /* 0x0000000800663202 */ /* 0x000fe40000000f00 */
[----:B------:R-:W-:Y:S01]  /*5ff0*/  @P3 LOP3.LUT R101, R9, 0xffff, RZ, 0xc0, !PT ;  /* 0x0000ffff09653812 */ /* 0x000fe200078ec0ff */
[----:B-1----:R-:W-:Y:S06]  /*6000*/  @!P0 BRA `(.L_x_121) ;  /* 0x0000000000b88947 */ /* 0x002fec0003800000 */
[----:B------:R-:W1:Y:S01]  /*6010*/  LDC.64 R4, c[0x0][0xb18] ;  /* 0x0002c600ff047b82 */ /* 0x000e620000000a00 */
[----:B------:R-:W-:-:S07]  /*6020*/  ISETP.NE.AND P0, PT, R36, 0x1, PT ;  /* 0x000000012400780c */ /* 0x000fce0003f05270 */
[----:B------:R-:W2:Y:S08]  /*6030*/  LDC.64 R6, c[0x0][0xb10] ;  /* 0x0002c400ff067b82 */ /* 0x000eb00000000a00 */
[----:B------:R-:W3:Y:S08]  /*6040*/  LDC R0, c[0x0][0xb20] ;  /* 0x0002c800ff007b82 */ /* 0x000ef00000000800 */
[----:B------:R-:W4:Y:S01]  /*6050*/  LDC R12, c[0x0][0xb0c] ;  /* 0x0002c300ff0c7b82 */ /* 0x000f220000000800 */
[----:B-1----:R-:W-:Y:S01]  /*6060*/  IMAD.HI.U32 R14, R96, R5, RZ ;  /* 0x00000005600e7227 */ /* 0x002fe200078e00ff */
[----:B------:R-:W-:-:S03]  /*6070*/  ISETP.NE.AND P1, PT, R4, 0x1, PT ;  /* 0x000000010400780c */ /* 0x000fc60003f25270 */
[----:B------:R-:W-:-:S03]  /*6080*/  IMAD.HI.U32 R5, R101, R5, RZ ;  /* 0x0000000565057227 */ /* 0x000fc600078e00ff */
[----:B------:R-:W1:Y:S01]  /*6090*/  LDC.64 R2, c[0x0][0xb28] ;  /* 0x0002ca00ff027b82 */ /* 0x000e620000000a00 */
[----:B--2---:R-:W-:-:S04]  /*60a0*/  IMAD.HI.U32 R15, R97, R6, RZ ;  /* 0x00000006610f7227 */ /* 0x004fc800078e00ff */
[----:B------:R-:W-:Y:S01]  /*60b0*/  IMAD.HI.U32 R16, R102, R6, RZ ;  /* 0x0000000666107227 */ /* 0x000fe200078e00ff */
[-C--:B------:R-:W-:Y:S02]  /*60c0*/  SHF.R.U32.HI R15, RZ, R7.reuse, R15 ;  /* 0x00000007ff0f7219 */ /* 0x080fe4000001160f */
[-C--:B---3--:R-:W-:Y:S02]  /*60d0*/  SHF.R.U32.HI R14, RZ, R0.reuse, R14 ;  /* 0x00000000ff0e7219 */ /* 0x088fe4000001160e */
[----:B------:R-:W-:Y:S02]  /*60e0*/  SHF.R.U32.HI R5, RZ, R0, R5 ;  /* 0x00000000ff057219 */ /* 0x000fe40000011605 */
[----:B------:R-:W-:Y:S02]  /*60f0*/  SEL R14, R96, R14, !P1 ;  /* 0x0000000e600e7207 */ /* 0x000fe40004800000 */
[----:B------:R-:W-:Y:S02]  /*6100*/  SHF.R.U32.HI R16, RZ, R7, R16 ;  /* 0x00000007ff107219 */ /* 0x000fe40000011610 */
[----:B----4-:R-:W-:-:S02]  /*6110*/  ISETP.NE.AND P2, PT, R12, 0x1, PT ;  /* 0x000000010c00780c */ /* 0x010fc40003f45270 */
[----:B------:R-:W-:Y:S02]  /*6120*/  SEL R5, R101, R5, !P1 ;  /* 0x0000000565057207 */ /* 0x000fe40004800000 */
[----:B------:R-:W-:Y:S02]  /*6130*/  SEL R15, R97, R15, !P2 ;  /* 0x0000000f610f7207 */ /* 0x000fe40005000000 */
[----:B------:R-:W-:Y:S01]  /*6140*/  SEL R16, R102, R16, !P2 ;  /* 0x0000001066107207 */ /* 0x000fe20005000000 */
[----:B-1----:R-:W-:-:S04]  /*6150*/  IMAD.HI.U32 R13, R14, R2, RZ ;  /* 0x000000020e0d7227 */ /* 0x002fc800078e00ff */
        /* <DEDUP_REMOVED lines=25> */
.L_x_121:
[----:B------:R-:W1:Y:S02]  /*62f0*/  LDCU UR4, c[0x0][0xb30] ;  /* 0x00016600ff0477ac */ /* 0x000e640008000800 */
[----:B-1----:R-:W-:-:S09]  /*6300*/  UISETP.NE.AND UP0, UPT, UR4, 0x1, UPT ;  /* 0x000000010400788c */ /* 0x002fd2000bf05270 */
        /* <DEDUP_REMOVED lines=17> */
.L_x_122:
[----:B------:R-:W-:Y:S01]  /*6420*/  ULOP3.LUT UP0, URZ, UR40, 0x90, URZ, 0xc0, !UPT ;  /* 0x0000009028ff7892 */ /* 0x000fe2000f80c0ff */
[----:B------:R-:W-:Y:S02]  /*6430*/  IADD3 R95, PT, PT, R95, 0x1, RZ ;  /* 0x000000015f5f7810 */ /* 0x000fe40007ffe0ff */
[----:B------:R-:W-:-:S06]  /*6440*/  @P3 SHF.R.U32.HI R103, RZ, 0x10, R9 ;  /* 0x00000010ff673819 */ /* 0x000fcc0000011609 */
[----:B------:R-:W-:Y:S05]  /*6450*/  BRA.U !UP0, `(.L_x_123) ;  /* 0x0000000108407547 */ /* 0x000fea000b800000 */
[----:B------:R-:W-:Y:S01]  /*6460*/  MOV R2, 0x0 ;  /* 0x0000000000027802 */ /* 0x000fe20000000f00 */
[----:B------:R-:W1:Y:S01]  /*6470*/  LDCU.64 UR8, c[0x4][0x80] ;  /* 0x01001000ff0877ac */ /* 0x000e620008000a00 */
[----:B------:R-:W-:Y:S02]  /*6480*/  HFMA2 R12, -RZ, RZ, 0, 5.9604644775390625e-08 ;  /* 0x00000001ff0c7431 */ /* 0x000fe400000001ff */
[----:B------:R-:W-:Y:S01]  /*6490*/  IMAD.MOV.U32 R8, RZ, RZ, 0x70 ;  /* 0x00000070ff087424 */ /* 0x000fe200078e00ff */
[----:B------:R-:W2:Y:S01]  /*64a0*/  LDCU.64 UR6, c[0x4][0x88] ;  /* 0x01001100ff0677ac */ /* 0x000ea20008000a00 */
[----:B------:R-:W3:Y:S01]  /*64b0*/  LDC.64 R2, c[0x4][R2] ;  /* 0x0100000002027b82 */ /* 0x000ee20000000a00 */
[----:B------:R-:W-:Y:S01]  /*64c0*/  IMAD.MOV.U32 R13, RZ, RZ, RZ ;  /* 0x000000ffff0d7224 */ /* 0x000fe200078e00ff */
[----:B------:R-:W4:Y:S01]  /*64d0*/  LDCU.64 UR4, c[0x4][0x8] ;  /* 0x01000100ff0477ac */ /* 0x000f220008000a00 */
[----:B-1----:R-:W-:Y:S01]  /*64e0*/  IMAD.U32 R4, RZ, RZ, UR8 ;  /* 0x00000008ff047e24 */ /* 0x002fe2000f8e00ff */
[----:B------:R-:W-:Y:S01]  /*64f0*/  MOV R5, UR9 ;  /* 0x0000000900057c02 */ /* 0x000fe20008000f00 */
[----:B--2---:R-:W-:Y:S01]  /*6500*/  IMAD.U32 R6, RZ, RZ, UR6 ;  /* 0x00000006ff067e24 */ /* 0x004fe2000f8e00ff */
[----:B------:R-:W-:Y:S01]  /*6510*/  MOV R7, UR7 ;  /* 0x0000000700077c02 */ /* 0x000fe20008000f00 */
[----:B----4-:R-:W-:Y:S01]  /*6520*/  IMAD.U32 R10, RZ, RZ, UR4 ;  /* 0x00000004ff0a7e24 */ /* 0x010fe2000f8e00ff */
[----:B------:R-:W-:-:S02]  /*6530*/  MOV R11, UR5 ;  /* 0x00000005000b7c02 */ /* 0x000fc40008000f00 */
[----:B------:R-:W-:-:S07]  /*6540*/  LEPC R20, `(.L_x_123) ;  /* 0x000000001014794e */ /* 0x000fce0000000000 */
[----:B---3-5:R-:W-:Y:S05]  /*6550*/  CALL.ABS.NOINC R2 ;  /* 0x0000000002007343 */ /* 0x028fea0003c00000 */
.L_x_123:
[----:B------:R-:W-:-:S09]  /*6560*/  ULOP3.LUT UP0, URZ, UR43, 0x90, URZ, 0xc0, !UPT ;  /* 0x000000902bff7892 */ /* 0x000fd2000f80c0ff */
        /* <DEDUP_REMOVED lines=17> */
.L_x_124:
[----:B------:R-:W1:Y:S02]  /*6680*/  LDC.64 R2, c[0x0][0x890] ;  /* 0x00022400ff027b82 */ /* 0x000e640000000a00 */
[----:B-1----:R-:W-:-:S04]  /*6690*/  ISETP.NE.U32.AND P2, PT, R2, RZ, PT ;  /* 0x000000ff0200720c */ /* 0x002fc80003f45070 */
[----:B------:R-:W-:-:S13]  /*66a0*/  ISETP.NE.AND.EX P2, PT, R3, RZ, PT, P2 ;  /* 0x000000ff0300720c */ /* 0x000fda0003f45320 */
[----:B------:R-:W-:Y:S05]  /*66b0*/  @!P2 BRA `(.L_x_125) ;  /* 0x000000000034a947 */ /* 0x000fea0003800000 */
[----:B------:R-:W1:Y:S02]  /*66c0*/  LDCU.64 UR4, c[0x0][0x888] ;  /* 0x00011100ff0477ac */ /* 0x000e640008000a00 */
[----:B-1----:R-:W-:-:S04]  /*66d0*/  UISETP.NE.U32.AND UP0, UPT, UR4, URZ, UPT ;  /* 0x000000ff0400728c */ /* 0x002fc8000bf05070 */
[----:B------:R-:W-:-:S09]  /*66e0*/  UISETP.NE.AND.EX UP0, UPT, UR5, URZ, UPT, UP0 ;  /* 0x000000ff0500728c */ /* 0x000fd2000bf05300 */
[----:B------:R-:W-:Y:S05]  /*66f0*/  BRA.U !UP0, `(.L_x_126) ;  /* 0x0000000108187547 */ /* 0x000fea000b800000 */
[----:B------:R-:W1:Y:S01]  /*6700*/  LDC.64 R4, c[0x0][0x888] ;  /* 0x00022200ff047b82 */ /* 0x000e620000000a00 */
[----:B------:R-:W-:-:S04]  /*6710*/  IMAD R0, R2, UR36, RZ ;  /* 0x0000002402007c24 */ /* 0x000fc8000f8e02ff */
[----:B-1----:R-:W-:-:S05]  /*6720*/  IMAD.WIDE R4, R0, 0x4, R4 ;  /* 0x0000000400047825 */ /* 0x002fca00078e0204 */
[----:B-----5:R1:W5:Y:S01]  /*6730*/  LDG.E R63, desc[UR38][R4.64] ;  /* 0x00000026043f7981 */ /* 0x020362000c1e1900 */
[----:B------:R-:W-:Y:S01]  /*6740*/  MOV R92, 0x1 ;  /* 0x00000001005c7802 */ /* 0x000fe20000000f00 */
[----:B------:R-:W-:Y:S06]  /*6750*/  BRA `(.L_x_125) ;  /* 0x00000000000c7947 */ /* 0x000fec0003800000 */
.L_x_126:
[----:B------:R-:W1:Y:S01]  /*6760*/  LDCU UR4, c[0x0][0x880] ;  /* 0x00011000ff0477ac */ /* 0x000e620008000800 */
[----:B------:R-:W-:Y:S01]  /*6770*/  HFMA2 R92, -RZ, RZ, 0, 5.9604644775390625e-08 ;  /* 0x00000001ff5c7431 */ /* 0x000fe200000001ff */
[----:B-1---5:R-:W-:Y:S02]  /*6780*/  MOV R63, UR4 ;  /* 0x00000004003f7c02 */ /* 0x022fe40008000f00 */
.L_x_125:
[----:B-1----:R-:W1:Y:S02]  /*6790*/  LDC.64 R4, c[0x0][0x8b0] ;  /* 0x00022c00ff047b82 */ /* 0x002e640000000a00 */
        /* <DEDUP_REMOVED lines=11> */
[----:B------:R-:W-:Y:S05]  /*6850*/  BRA `(.L_x_127) ;  /* 0x0000000000087947 */ /* 0x000fea0003800000 */
.L_x_128:
[----:B------:R-:W1:Y:S02]  /*6860*/  LDCU UR4, c[0x0][0x8a0] ;  /* 0x00011400ff0477ac */ /* 0x000e640008000800 */
[----:B-1---5:R-:W-:Y:S02]  /*6870*/  MOV R41, UR4 ;  /* 0x0000000400297c02 */ /* 0x022fe40008000f00 */
.L_x_127:
[----:B------:R-:W-:Y:S01]  /*6880*/  UISETP.NE.AND UP0, UPT, UR44, URZ, UPT ;  /* 0x000000ff2c00728c */ /* 0x000fe2000bf05270 */
[----:B------:R-:W-:-:S04]  /*6890*/  PLOP3.LUT P0, PT, PT, PT, PT, 0x8, 0x80 ;  /* 0x000000000080781c */ /* 0x000fc80003f0e170 */
[----:B------:R-:W-:-:S04]  /*68a0*/  P2R R117, PR, RZ, 0x1 ;  /* 0x00000001ff757803 */ /* 0x000fc80000000000 */
[----:B------:R-:W-:Y:S05]  /*68b0*/  BRA.U !UP0, `(.L_x_129) ;  /* 0x00000001083c7547 */ /* 0x000fea000b800000 */
[----:B------:R-:W-:-:S04]  /*68c0*/  ISETP.NE.U32.AND P0, PT, R2, RZ, PT ;  /* 0x000000ff0200720c */ /* 0x000fc80003f05070 */
[----:B------:R-:W-:-:S13]  /*68d0*/  ISETP.NE.AND.EX P0, PT, R3, RZ, PT, P0 ;  /* 0x000000ff0300720c */ /* 0x000fda0003f05300 */
[----:B-----5:R-:W-:-:S04]  /*68e0*/  @!P0 FSETP.EQ.AND P1, PT, R63, RZ, PT ;  /* 0x000000ff3f00820b */ /* 0x020fc80003f22000 */
[----:B------:R-:W-:Y:S01]  /*68f0*/  P2R R117, PR, RZ, 0x2 ;  /* 0x00000002ff757803 */ /* 0x000fe20000000000 */
[----:B------:R-:W-:Y:S08]  /*6900*/  @!P0 BRA `(.L_x_129) ;  /* 0x0000000000288947 */ /* 0x000ff00003800000 */
[----:B------:R-:W2:Y:S01]  /*6910*/  LDCU.64 UR4, c[0x0][0x888] ;  /* 0x00011100ff0477ac */ /* 0x000ea20008000a00 */
[----:B------:R-:W-:Y:S02]  /*6920*/  LOP3.LUT P1, RZ, R92, 0xff, RZ, 0xc0, !PT ;  /* 0x000000ff5cff7812 */ /* 0x000fe4000782c0ff */
[----:B------:R-:W-:-:S04]  /*6930*/  FSETP.NEU.AND P0, PT, R63, RZ, PT ;  /* 0x000000ff3f00720b */ /* 0x000fc80003f0d000 */
[----:B------:R-:W-:Y:S02]  /*6940*/  SEL R0, RZ, 0xffffffff, P0 ;  /* 0xffffffffff007807 */ /* 0x000fe40000000000 */
[----:B--2---:R-:W-:-:S04]  /*6950*/  ISETP.NE.U32.AND P3, PT, RZ, UR4, PT ;  /* 0x00000004ff007c0c */ /* 0x004fc8000bf65070 */
[----:B------:R-:W-:-:S04]  /*6960*/  ISETP.NE.AND.EX P3, PT, RZ, UR5, PT, P3 ;  /* 0x00000005ff007c0c */ /* 0x000fc8000bf65330 */
[----:B------:R-:W-:-:S04]  /*6970*/  @!P1 SEL R0, RZ, 0xffffffff, P3 ;  /* 0xffffffffff009807 */ /* 0x000fc80001800000 */
[----:B------:R-:W-:-:S04]  /*6980*/  LOP3.LUT R0, R0, 0x1, RZ, 0xc0, !PT ;  /* 0x0000000100007812 */ /* 0x000fc800078ec0ff */
[----:B------:R-:W-:-:S04]  /*6990*/  ISETP.EQ.U32.AND P0, PT, R0, 0x1, PT ;  /* 0x000000010000780c */ /* 0x000fc80003f02070 */
[----:B------:R-:W-:-:S09]  /*69a0*/  P2R R117, PR, RZ, 0x1 ;  /* 0x00000001ff757803 */ /* 0x000fd20000000000 */
.L_x_129:
[----:B------:R-:W-:Y:S01]  /*69b0*/  ISETP.NE.AND P3, PT, R117, RZ, PT ;  /* 0x000000ff7500720c */ /* 0x000fe20003f65270 */
[----:B------:R-:W2:Y:S01]  /*69c0*/  LDCU.64 UR4, c[0x0][0x888] ;  /* 0x00011100ff0477ac */ /* 0x000ea20008000a00 */
[----:B------:R-:W-:Y:S01]  /*69d0*/  IMAD.MOV.U32 R100, RZ, RZ, 0x1 ;  /* 0x00000001ff647424 */ /* 0x000fe200078e00ff */
[----:B------:R-:W-:Y:S01]  /*69e0*/  CS2R R90, SRZ ;  /* 0x00000000005a7805 */ /* 0x000fe2000001ff00 */
[----:B------:R-:W-:Y:S01]  /*69f0*/  IMAD.SHL.U32 R94, R23, 0x40, RZ ;  /* 0x00000040175e7824 */ /* 0x000fe200078e00ff */
[----:B------:R-:W-:Y:S01]  /*6a00*/  CS2R R88, SRZ ;  /* 0x0000000000587805 */ /* 0x000fe2000001ff00 */
[----:B------:R-:W-:Y:S01]  /*6a10*/  IMAD.SHL.U32 R93, R22, 0x80, RZ ;  /* 0x00000080165d7824 */ /* 0x000fe200078e00ff */
[----:B------:R-:W-:Y:S01]  /*6a20*/  CS2R R86, SRZ ;  /* 0x0000000000567805 */ /* 0x000fe2000001ff00 */
[----:B------:R-:W-:Y:S01]  /*6a30*/  IMAD R37, R39, 0x40, R40 ;  /* 0x0000004027257824 */ /* 0x000fe200078e0228 */
[----:B------:R-:W-:Y:S01]  /*6a40*/  CS2R R84, SRZ ;  /* 0x0000000000547805 */ /* 0x000fe2000001ff00 */
[----:B------:R-:W-:-:S02]  /*6a50*/  IMAD.MOV.U32 R38, RZ, RZ, RZ ;  /* 0x000000ffff267224 */ /* 0x000fc400078e00ff */
[----:B------:R-:W-:Y:S01]  /*6a60*/  IMAD.MOV.U32 R99, RZ, RZ, R104 ;  /* 0x000000ffff637224 */ /* 0x000fe200078e0068 */
[----:B------:R-:W-:Y:S01]  /*6a70*/  @!P3 LEA R2, R105, UR41, 0x3 ;  /* 0x000000296902bc11 */ /* 0x000fe2000f8e18ff */
[----:B------:R-:W-:Y:S01]  /*6a80*/  IMAD.MOV.U32 R98, RZ, RZ, R105 ;  /* 0x000000ffff627224 */ /* 0x000fe200078e0069 */
[----:B------:R-:W-:-:S04]  /*6a90*/  @!P3 SHF.L.U32 R0, R104, 0x1f, RZ ;  /* 0x0000001f6800b819 */ /* 0x000fc800000006ff */
[----:B------:R3:W4:Y:S01]  /*6aa0*/  @!P3 SYNCS.PHASECHK.TRANS64.TRYWAIT P1, [R2+URZ+0x1a0], R0 ;  /* 0x0001a0000200b5a7 */ /* 0x00072200080211ff */
[----:B--2---:R-:W-:-:S04]  /*6ab0*/  ISETP.NE.U32.AND P0, PT, RZ, UR4, PT ;  /* 0x00000004ff007c0c */ /* 0x004fc8000bf05070 */
[----:B------:R-:W-:Y:S02]  /*6ac0*/  ISETP.NE.AND.EX P0, PT, RZ, UR5, PT, P0 ;  /* 0x00000005ff007c0c */ /* 0x000fe4000bf05300 */
[----:B---3--:R-:W-:Y:S02]  /*6ad0*/  LEA R2, R39, UR41, 0x3 ;  /* 0x0000002927027c11 */ /* 0x008fe4000f8e18ff */
[----:B------:R-:W-:-:S04]  /*6ae0*/  SHF.L.U32 R0, R107, 0x1f, RZ ;  /* 0x0000001f6b007819 */ /* 0x000fc800000006ff */
[----:B------:R2:W3:Y:S02]  /*6af0*/  SYNCS.PHASECHK.TRANS64.TRYWAIT P4, [R2+URZ+0x1f0], R0 ;  /* 0x0001f000020075a7 */ /* 0x0004e400080811ff */
[----:B--2---:R-:W-:Y:S02]  /*6b00*/  SEL R2, RZ, 0xffffffff, P0 ;  /* 0xffffffffff027807 */ /* 0x004fe40000000000 */
[----:B-----5:R-:W-:-:S04]  /*6b10*/  FSETP.NEU.AND P0, PT, R63, RZ, PT ;  /* 0x000000ff3f00720b */ /* 0x020fc80003f0d000 */
[----:B------:R-:W-:Y:S02]  /*6b20*/  SEL R0, RZ, 0xffffffff, P0 ;  /* 0xffffffffff007807 */ /* 0x000fe40000000000 */
[----:B------:R-:W-:-:S04]  /*6b30*/  LOP3.LUT P0, RZ, R92, 0xff, RZ, 0xc0, !PT ;  /* 0x000000ff5cff7812 */ /* 0x000fc8000780c0ff */
[----:B------:R-:W-:-:S04]  /*6b40*/  @P2 SEL R0, R2, R0, !P0 ;  /* 0x0000000002002207 */ /* 0x000fc80004000000 */
[----:B------:R-:W-:-:S04]  /*6b50*/  LOP3.LUT R0, R0, 0x1, RZ, 0xc0, !PT ;  /* 0x0000000100007812 */ /* 0x000fc800078ec0ff */
[----:B------:R-:W-:-:S04]  /*6b60*/  ISETP.NE.U32.AND P0, PT, R0, 0x1, PT ;  /* 0x000000010000780c */ /* 0x000fc80003f05070 */
[----:B------:R-:W-:Y:S02]  /*6b70*/  P2R R112, PR, RZ, 0x1 ;  /* 0x00000001ff707803 */ /* 0x000fe40000000000 */
[----:B------:R-:W-:Y:S02]  /*6b80*/  PLOP3.LUT P0, PT, PT, PT, PT, 0x80, 0x8 ;  /* 0x000000000008781c */ /* 0x000fe40003f0f070 */
[----:B----4-:R-:W-:Y:S02]  /*6b90*/  @!P3 SEL R100, RZ, 0x1, !P1 ;  /* 0x00000001ff64b807 */ /* 0x010fe40004800000 */
[----:B------:R-:W-:-:S04]  /*6ba0*/  PLOP3.LUT P1, PT, PT, PT, PT, 0x8, 0x80 ;  /* 0x000000000080781c */ /* 0x000fc80003f2e170 */
[----:B------:R-:W-:Y:S02]  /*6bb0*/  P2R R115, PR, RZ, 0x2 ;  /* 0x00000002ff737803 */ /* 0x000fe40000000000 */
[----:B---3--:R-:W-:-:S07]  /*6bc0*/  P2R R116, PR, RZ, 0x10 ;  /* 0x00000010ff747803 */ /* 0x008fce0000000000 */
.L_x_241:
[----:B------:R-:W-:Y:S01]  /*6bd0*/  ISETP.NE.AND P1, PT, R117, RZ, PT ;  /* 0x000000ff7500720c */ /* 0x000fe20003f25270 */
[----:B------:R-:W-:Y:S05]  /*6be0*/  YIELD ;  /* 0x0000000000007946 */ /* 0x000fea0003800000 */
[----:B------:R-:W-:Y:S01]  /*6bf0*/  P2R R114, PR, RZ, 0x1 ;  /* 0x00000001ff727803 */ /* 0x000fe20000000000 */
[----:B------:R-:W-:Y:S06]  /*6c00*/  BSSY B1, `(.L_x_130) ;  /* 0x000002c000017945 */ /* 0x000fec0003800000 */
[----:B------:R-:W-:Y:S05]  /*6c10*/  @P1 BRA `(.L_x_131) ;  /* 0x0000000000a81947 */ /* 0x000fea0003800000 */
[----:B------:R-:W-:Y:S01]  /*6c20*/  ISETP.NE.AND P1, PT, R112, RZ, PT ;  /* 0x000000ff7000720c */ /* 0x000fe20003f25270 */
[C---:B------:R-:W-:Y:S01]  /*6c30*/  VIADD R0, R98.reuse, 0x1 ;  /* 0x0000000162007836 */ /* 0x040fe20000000000 */
[----:B------:R-:W-:Y:S01]  /*6c40*/  LOP3.LUT P2, RZ, R109, 0x80, RZ, 0xc0, !PT ;  /* 0x000000806dff7812 */ /* 0x000fe2000784c0ff */
[----:B------:R-:W-:Y:S01]  /*6c50*/  BSSY B0, `(.L_x_132) ;  /* 0x0000014000007945 */ /* 0x000fe20003800000 */
[----:B------:R-:W-:Y:S02]  /*6c60*/  LEA R3, R98, UR41, 0x3 ;  /* 0x0000002962037c11 */ /* 0x000fe4000f8e18ff */
[C---:B------:R-:W-:Y:S04]  /*6c70*/  ISETP.NE.AND P0, PT, R0.reuse, 0x2, PT ;  /* 0x000000020000780c */ /* 0x040fe80003f05270 */
[----:B------:R-:W-:Y:S02]  /*6c80*/  SEL R98, R0, RZ, P0 ;  /* 0x000000ff00627207 */ /* 0x000fe40000000000 */
[----:B------:R-:W-:Y:S01]  /*6c90*/  SEL R2, RZ, 0x1, P0 ;  /* 0x00000001ff027807 */ /* 0x000fe20000000000 */
[----:B-1----:R-:W-:Y:S01]  /*6ca0*/  @P1 IMAD R5, R105, 0x1000, R108 ;  /* 0x0000100069051824 */ /* 0x002fe200078e026c */
[----:B------:R-:W-:Y:S02]  /*6cb0*/  PLOP3.LUT P0, PT, PT, PT, PT, 0x8, 0x80 ;  /* 0x000000000080781c */ /* 0x000fe40003f0e170 */
[----:B------:R-:W-:Y:S01]  /*6cc0*/  @P1 PLOP3.LUT P0, PT, P2, PT, PT, 0x80, 0x8 ;  /* 0x000000000008181c */ /* 0x000fe2000170f070 */
[----:B------:R-:W-:Y:S04]  /*6cd0*/  @P1 VIADD R4, R5, UR41 ;  /* 0x0000002905041c36 */ /* 0x000fe80008000000 */
[C---:B------:R-:W-:Y:S02]  /*6ce0*/  @P1 VIADD R0, R4.reuse, 0x300 ;  /* 0x0000030004001836 */ /* 0x040fe40000000000 */
[----:B------:R-:W-:Y:S06]  /*6cf0*/  @P1 VIADD R4, R4, 0x310 ;  /* 0x0000031004041836 */ /* 0x000fec0000000000 */
[----:B------:R-:W-:Y:S01]  /*6d00*/  @P0 VIADD R4, R0, 0xfffffff0 ;  /* 0xfffffff000040836 */ /* 0x000fe20000000000 */
[----:B------:R-:W-:Y:S01]  /*6d10*/  ISETP.NE.AND P0, PT, R100, RZ, PT ;  /* 0x000000ff6400720c */ /* 0x000fe20003f05270 */
[----:B------:R-:W-:Y:S11]  /*6d20*/  VIADD R0, R105, 0x1 ;  /* 0x0000000169007836 */ /* 0x000ff60000000000 */
[----:B------:R-:W-:Y:S01]  /*6d30*/  @!UPT UIADD3 URZ, UPT, UPT, URZ, URZ, URZ ;  /* 0x000000fffffff290 */ /* 0x000fe2000fffe0ff */
[----:B------:R-:W-:Y:S05]  /*6d40*/  @P0 BRA `(.L_x_133) ;  /* 0x0000000000100947 */ /* 0x000fea0003800000 */
[----:B------:R-:W-:Y:S02]  /*6d50*/  LEA R7, R105, UR41, 0x3 ;  /* 0x0000002969077c11 */ /* 0x000fe4000f8e18ff */
[----:B------:R-:W-:Y:S04]  /*6d60*/  SHF.L.U32 R6, R104, 0x1f, RZ ;  /* 0x0000001f68067819 */ /* 0x000fe800000006ff */
[----:B------:R-:W1:Y:S02]  /*6d70*/  SYNCS.PHASECHK.TRANS64.TRYWAIT P0, [R7+URZ+0x1a0], R6 ;  /* 0x0001a006070075a7 */ /* 0x000e6400080011ff */
[----:B-1----:R-:W-:Y:S05]  /*6d80*/  @!P0 BRA `(.L_x_134) ;  /* 0x0000005000e88947 */ /* 0x002fea0003800000 */
.L_x_133:
[----:B------:R-:W-:Y:S05]  /*6d90*/  BSYNC B0 ;  /* 0x0000000000007941 */ /* 0x000fea0003800000 */
.L_x_132:
[----:B------:R-:W-:Y:S01]  /*6da0*/  ISETP.NE.AND P1, PT, R112, RZ, PT ;  /* 0x000000ff7000720c */ /* 0x000fe20003f25270 */
[----:B------:R-:W-:Y:S01]  /*6db0*/  VIADD R3, R3, 0x1b0 ;  /* 0x000001b003037836 */ /* 0x000fe20000000000 */
[C---:B------:R-:W-:Y:S02]  /*6dc0*/  ISETP.NE.AND P0, PT, R0.reuse, 0x2, PT ;  /* 0x000000020000780c */ /* 0x040fe40003f05270 */
[----:B------:R-:W-:Y:S02]  /*6dd0*/  LOP3.LUT R99, R99, R2, RZ, 0x3c, !PT ;  /* 0x0000000263637212 */ /* 0x000fe400078e3cff */
[----:B------:R-:W-:Y:S01]  /*6de0*/  SEL R105, R0, RZ, P0 ;  /* 0x000000ff00697207 */ /* 0x000fe20000000000 */
[----:B------:R-:W-:Y:S01]  /*6df0*/  IMAD.U32 R0, RZ, RZ, UR37 ;  /* 0x00000025ff007e24 */ /* 0x000fe2000f8e00ff */
[----:B-1----:R-:W-:Y:S04]  /*6e00*/  SEL R6, RZ, 0x1, P0 ;  /* 0x00000001ff067807 */ /* 0x002fe80000000000 */
[----:B------:R-:W-:Y:S01]  /*6e10*/  PRMT R0, R0, 0x654, R3 ;  /* 0x0000065400007816 */ /* 0x000fe20000000003 */
[----:B------:R2:W3:Y:S01]  /*6e20*/  @P1 LDS.128 R84, [R5+UR41+0x300] ;  /* 0x0003002905541984 */ /* 0x0004e20008000c00 */
[----:B------:R-:W-:Y:S03]  /*6e30*/  LOP3.LUT R104, R104, R6, RZ, 0x3c, !PT ;  /* 0x0000000668687212 */ /* 0x000fe600078e3cff */
[----:B------:R2:W4:Y:S01]  /*6e40*/  @P1 LDS.128 R88, [R4] ;  /* 0x0000000004581984 */ /* 0x0005220000000c00 */
[----:B------:R-:W-:Y:S01]  /*6e50*/  @!PT LDS RZ, [RZ] ;  /* 0x00000000fffff984 */ /* 0x000fe20000000800 */
[----:B------:R-:W-:Y:S01]  /*6e60*/  @!PT LDS RZ, [RZ] ;  /* 0x00000000fffff984 */ /* 0x000fe20000000800 */
[----:B------:R-:W-:Y:S01]  /*6e70*/  @!PT LDS RZ, [RZ] ;  /* 0x00000000fffff984 */ /* 0x000fe20000000800 */
[----:B------:R-:W-:Y:S01]  /*6e80*/  @!PT LDS RZ, [RZ] ;  /* 0x00000000fffff984 */ /* 0x000fe20000000800 */
[----:B------:R1:W-:Y:S06]  /*6e90*/  MEMBAR.ALL.CTA ;  /* 0x0000000000007992 */ /* 0x0003ec0000008000 */
[----:B-1----:R-:W1:Y:S02]  /*6ea0*/  FENCE.VIEW.ASYNC.S ;  /* 0x00000000000073c6 */ /* 0x002e640000000000 */
[----:B-1----:R2:W-:Y:S02]  /*6eb0*/  SYNCS.ARRIVE.TRANS64.RED.A1T0 RZ, [R0+URZ], RZ ;  /* 0x000000ff00ff79a7 */ /* 0x0025e400081004ff */
.L_x_131:
[----:B------:R-:W-:Y:S05]  /*6ec0*/  BSYNC B1 ;  /* 0x0000000000017941 */ /* 0x000fea0003800000 */
.L_x_130:
[----:B------:R-:W-:Y:S01]  /*6ed0*/  ISETP.NE.AND P1, PT, R116, RZ, PT ;  /* 0x000000ff7400720c */ /* 0x000fe20003f25270 */
[----:B------:R-:W-:Y:S01]  /*6ee0*/  IMAD.IADD R2, R37, 0x1, R38 ;  /* 0x0000000125027824 */ /* 0x000fe200078e0226 */
[----:B------:R-:W-:Y:S01]  /*6ef0*/  ISETP.NE.AND P0, PT, R115, RZ, PT ;  /* 0x000000ff7300720c */ /* 0x000fe20003f05270 */
[----:B------:R-:W-:Y:S01]  /*6f00*/  BSSY B0, `(.L_x_135) ;  /* 0x0000008000007945 */ /* 0x000fe20003800000 */
[----:B------:R-:W-:Y:S02]  /*6f10*/  LEA R118, R39, UR41, 0x3 ;  /* 0x0000002927767c11 */ /* 0x000fe4000f8e18ff */
[----:B------:R-:W-:Y:S02]  /*6f20*/  PLOP3.LUT P0, PT, P0, P1, PT, 0xf8, 0x8f ;  /* 0x00000000008f781c */ /* 0x000fe40000703f70 */
[----:B------:R-:W-:Y:S11]  /*6f30*/  SHF.R.U32.HI R3, RZ, 0x15, R2 ;  /* 0x00000015ff037819 */ /* 0x000ff60000011602 */
[----:B------:R-:W-:Y:S05]  /*6f40*/  @P0 BRA `(.L_x_136) ;  /* 0x00000000000c0947 */ /* 0x000fea0003800000 */
[----:B--2---:R-:W-:Y:S04]  /*6f50*/  SHF.L.U32 R0, R107, 0x1f, RZ ;  /* 0x0000001f6b007819 */ /* 0x004fe800000006ff */
[----:B------:R-:W2:Y:S02]  /*6f60*/  SYNCS.PHASECHK.TRANS64.TRYWAIT P0, [R118+URZ+0x1f0], R0 ;  /* 0x0001f000760075a7 */ /* 0x000ea400080011ff */
[----:B--2---:R-:W-:Y:S05]  /*6f70*/  @!P0 BRA `(.L_x_137) ;  /* 0x0000005000808947 */ /* 0x004fea0003800000 */
.L_x_136:
[----:B------:R-:W-:Y:S05]  /*6f80*/  BSYNC B0 ;  /* 0x0000000000007941 */ /* 0x000fea0003800000 */
.L_x_135:
[----:B------:R-:W-:Y:S11]  /*6f90*/  LOP3.LUT P0, RZ, R3, 0x3, R111, 0x48, !PT ;  /* 0x0000000303ff7812 */ /* 0x000ff6000780486f */
[----:B------:R-:W-:Y:S02]  /*6fa0*/  @!UPT UIADD3 URZ, UPT, UPT, URZ, URZ, URZ ;  /* 0x000000fffffff290 */ /* 0x000fe4000fffe0ff */
[----:B------:R-:W-:Y:S05]  /*6fb0*/  @!P0 BRA `(.L_x_138) ;  /* 0x0000000000408947 */ /* 0x000fea0003800000 */
[----:B------:R-:W1:Y:S01]  /*6fc0*/  LDCU.64 UR8, c[0x4][0x70] ;  /* 0x01000e00ff0877ac */ /* 0x000e620008000a00 */
[----:B------:R-:W-:Y:S01]  /*6fd0*/  MOV R15, 0x0 ;  /* 0x00000000000f7802 */ /* 0x000fe20000000f00 */
[----:B------:R-:W-:Y:S02]  /*6fe0*/  HFMA2 R12, -RZ, RZ, 0, 5.9604644775390625e-08 ;  /* 0x00000001ff0c7431 */ /* 0x000fe400000001ff */
[----:B------:R-:W-:Y:S02]  /*6ff0*/  IMAD.MOV.U32 R8, RZ, RZ, 0x192 ;  /* 0x00000192ff087424 */ /* 0x000fe400078e00ff */
[----:B------:R-:W-:Y:S01]  /*7000*/  IMAD.MOV.U32 R13, RZ, RZ, RZ ;  /* 0x000000ffff0d7224 */ /* 0x000fe200078e00ff */
[----:B------:R-:W5:Y:S01]  /*7010*/  LDCU.64 UR6, c[0x4][0x78] ;  /* 0x01000f00ff0677ac */ /* 0x000f620008000a00 */
[----:B------:R-:W3:Y:S01]  /*7020*/  LDC.64 R14, c[0x4][R15] ;  /* 0x010000000f0e7b82 */ /* 0x000ee20000000a00 */
[----:B------:R-:W4:Y:S01]  /*7030*/  LDCU.64 UR4, c[0x4][0x10] ;  /* 0x01000200ff0477ac */ /* 0x000f220008000a00 */
[----:B-12---:R-:W-:Y:S01]  /*7040*/  MOV R5, UR9 ;  /* 0x0000000900057c02 */ /* 0x006fe20008000f00 */
[----:B------:R-:W-:Y:S01]  /*7050*/  IMAD.U32 R4, RZ, RZ, UR8 ;  /* 0x00000008ff047e24 */ /* 0x000fe2000f8e00ff */
[----:B-----5:R-:W-:Y:S01]  /*7060*/  MOV R7, UR7 ;  /* 0x0000000700077c02 */ /* 0x020fe20008000f00 */
[----:B------:R-:W-:Y:S01]  /*7070*/  IMAD.U32 R6, RZ, RZ, UR6 ;  /* 0x00000006ff067e24 */ /* 0x000fe2000f8e00ff */
[----:B----4-:R-:W-:Y:S01]  /*7080*/  MOV R11, UR5 ;  /* 0x00000005000b7c02 */ /* 0x010fe20008000f00 */
[----:B------:R-:W-:Y:S02]  /*7090*/  IMAD.U32 R10, RZ, RZ, UR4 ;  /* 0x00000004ff0a7e24 */ /* 0x000fe4000f8e00ff */
[----:B------:R-:W-:Y:S07]  /*70a0*/  LEPC R20, `(.L_x_138) ;  /* 0x000000001014794e */ /* 0x000fee0000000000 */
[----:B---3--:R-:W-:Y:S05]  /*70b0*/  CALL.ABS.NOINC R14 ;  /* 0x000000000e007343 */ /* 0x008fea0003c00000 */
.L_x_138:
[----:B------:R-:W-:Y:S01]  /*70c0*/  ISETP.NE.AND P6, PT, R115, RZ, PT ;  /* 0x000000ff7300720c */ /* 0x000fe20003fc5270 */
[----:B------:R-:W-:Y:S05]  /*70d0*/  WARPSYNC.ALL ;  /* 0x0000000000007948 */ /* 0x000fea0003800000 */
[----:B------:R-:W-:Y:S01]  /*70e0*/  R2UR UR4, R2 ;  /* 0x00000000020472ca */ /* 0x000fe200000e0000 */
[----:B------:R-:W-:Y:S01]  /*70f0*/  BSSY.RECONVERGENT B1, `(.L_x_139) ;  /* 0x000018a000017945 */ /* 0x000fe20003800200 */
[-C--:B-123--:R-:W-:Y:S02]  /*7100*/  F2FP.F16.E4M3.UNPACK_B R4, R84.reuse ;  /* 0x00000054ff04723e */ /* 0x08efe400020006ff */
[----:B------:R-:W-:Y:S02]  /*7110*/  F2FP.F16.E4M3.UNPACK_B R2, R85.H1 ;  /* 0x00000055ff02723e */ /* 0x000fe400030006ff */
[----:B------:R-:W-:Y:S01]  /*7120*/  F2FP.F16.E4M3.UNPACK_B R3, R84.H1 ;  /* 0x00000054ff03723e */ /* 0x000fe200030006ff */
[--C-:B------:R-:W-:Y:S01]  /*7130*/  HADD2.F32 R42, -RZ, R4.reuse.H0_H0 ;  /* 0x20000004ff2a7230 */ /* 0x100fe20000004100 */
[----:B------:R-:W-:Y:S01]  /*7140*/  @P6 IADD3 R0, PT, PT, R39, 0x1, RZ ;  /* 0x0000000127006810 */ /* 0x000fe20007ffe0ff */
[----:B------:R-:W-:Y:S02]  /*7150*/  HADD2.F32 R43, -RZ, R4.H1_H1 ;  /* 0x30000004ff2b7230 */ /* 0x000fe40000004100 */
[--C-:B------:R-:W-:Y:S01]  /*7160*/  HADD2.F32 R48, -RZ, R2.reuse.H0_H0 ;  /* 0x20000002ff307230 */ /* 0x100fe20000004100 */
[C---:B------:R-:W-:Y:S01]  /*7170*/  @P6 ISETP.NE.AND P0, PT, R0.reuse, 0x4, PT ;  /* 0x000000040000680c */ /* 0x040fe20003f05270 */
[----:B------:R-:W1:Y:S01]  /*7180*/  LDTM.x32 R4, tmem[UR4] ;  /* 0x00000004000479ee */ /* 0x000e6200082c0000 */
[----:B------:R-:W-:Y:S01]  /*7190*/  HADD2.F32 R49, -RZ, R2.H1_H1 ;  /* 0x30000002ff317230 */ /* 0x000fe20000004100 */
[----:B------:R-:W-:Y:S01]  /*71a0*/  F2FP.F16.E4M3.UNPACK_B R2, R87 ;  /* 0x00000057ff02723e */ /* 0x000fe200020006ff */
[--C-:B------:R-:W-:Y:S01]  /*71b0*/  HADD2.F32 R44, -RZ, R3.reuse.H0_H0 ;  /* 0x20000003ff2c7230 */ /* 0x100fe20000004100 */
[----:B------:R-:W-:Y:S01]  /*71c0*/  @P6 SEL R39, R0, RZ, P0 ;  /* 0x000000ff00276207 */ /* 0x000fe20000000000 */
[----:B------:R-:W-:Y:S01]  /*71d0*/  HADD2.F32 R45, -RZ, R3.H1_H1 ;  /* 0x30000003ff2d7230 */ /* 0x000fe20000004100 */
[----:B------:R-:W-:Y:S01]  /*71e0*/  F2FP.F16.E4M3.UNPACK_B R0, R85 ;  /* 0x00000055ff00723e */ /* 0x000fe200020006ff */
[--C-:B------:R-:W-:Y:S01]  /*71f0*/  HADD2.F32 R54, -RZ, R2.reuse.H0_H0 ;  /* 0x20000002ff367230 */ /* 0x100fe20000004100 */
[----:B------:R-:W-:Y:S01]  /*7200*/  F2FP.F16.E4M3.UNPACK_B R3, R86.H1 ;  /* 0x00000056ff03723e */ /* 0x000fe200030006ff */
[----:B------:R-:W-:Y:S01]  /*7210*/  HADD2.F32 R55, -RZ, R2.H1_H1 ;  /* 0x30000002ff377230 */ /* 0x000fe20000004100 */
[----:B----4-:R-:W-:Y:S01]  /*7220*/  F2FP.F16.E4M3.UNPACK_B R2, R88 ;  /* 0x00000058ff02723e */ /* 0x010fe200020006ff */
[--C-:B------:R-:W-:Y:S01]  /*7230*/  HADD2.F32 R46, -RZ, R0.reuse.H0_H0 ;  /* 0x20000000ff2e7230 */ /* 0x100fe20000004100 */
[----:B------:R-:W-:Y:S01]  /*7240*/  @P6 NOP ;  /* 0x0000000000006918 */ /* 0x000fe20000000000 */
[----:B------:R-:W-:Y:S01]  /*7250*/  HADD2.F32 R47, -RZ, R0.H1_H1 ;  /* 0x30000000ff2f7230 */ /* 0x000fe20000004100 */
[----:B------:R-:W-:Y:S01]  /*7260*/  F2FP.F16.E4M3.UNPACK_B R0, R86 ;  /* 0x00000056ff00723e */ /* 0x000fe200020006ff */
[--C-:B------:R-:W-:Y:S01]  /*7270*/  HADD2.F32 R59, -RZ, R2.reuse.H1_H1 ;  /* 0x30000002ff3b7230 */ /* 0x100fe20000004100 */
[----:B------:R-:W-:Y:S01]  /*7280*/  @P6 SEL R119, RZ, 0x1, P0 ;  /* 0x00000001ff776807 */ /* 0x000fe20000000000 */
[----:B------:R-:W-:Y:S01]  /*7290*/  HADD2.F32 R58, -RZ, R2.H0_H0 ;  /* 0x20000002ff3a7230 */ /* 0x000fe20000004100 */
[----:B------:R-:W-:Y:S01]  /*72a0*/  F2FP.F16.E4M3.UNPACK_B R2, R89.H1 ;  /* 0x00000059ff02723e */ /* 0x000fe200030006ff */
[--C-:B------:R-:W-:Y:S01]  /*72b0*/  HADD2.F32 R51, -RZ, R0.reuse.H1_H1 ;  /* 0x30000000ff337230 */ /* 0x100fe20000004100 */
[----:B------:R-:W-:Y:S01]  /*72c0*/  @P6 LOP3.LUT R107, R107, R119, RZ, 0x3c, !PT ;  /* 0x000000776b6b6212 */ /* 0x000fe200078e3cff */
[----:B------:R-:W-:Y:S01]  /*72d0*/  HADD2.F32 R50, -RZ, R0.H0_H0 ;  /* 0x20000000ff327230 */ /* 0x000fe20000004100 */
[----:B------:R-:W-:Y:S01]  /*72e0*/  F2FP.F16.E4M3.UNPACK_B R0, R87.H1 ;  /* 0x00000057ff00723e */ /* 0x000fe200030006ff */
[--C-:B------:R-:W-:Y:S02]  /*72f0*/  HADD2.F32 R52, -RZ, R3.reuse.H0_H0 ;  /* 0x20000003ff347230 */ /* 0x100fe40000004100 */
[C---:B-1----:R-:W-:Y:S01]  /*7300*/  FMUL R7, R41.reuse, R7 ;  /* 0x0000000729077220 */ /* 0x042fe20000400000 */
[----:B------:R-:W-:Y:S01]  /*7310*/  HADD2.F32 R53, -RZ, R3.H1_H1 ;  /* 0x30000003ff357230 */ /* 0x000fe20000004100 */
[----:B------:R-:W-:Y:S01]  /*7320*/  F2FP.F16.E4M3.UNPACK_B R3, R88.H1 ;  /* 0x00000058ff03723e */ /* 0x000fe200030006ff */
[--C-:B------:R-:W-:Y:S02]  /*7330*/  HADD2.F32 R57, -RZ, R0.reuse.H1_H1 ;  /* 0x30000000ff397230 */ /* 0x100fe40000004100 */
[C---:B------:R-:W-:Y:S01]  /*7340*/  FMUL R11, R41.reuse, R11 ;  /* 0x0000000b290b7220 */ /* 0x040fe20000400000 */
[----:B------:R-:W-:Y:S01]  /*7350*/  HADD2.F32 R56, -RZ, R0.H0_H0 ;  /* 0x20000000ff387230 */ /* 0x000fe20000004100 */
[----:B------:R-:W-:Y:S01]  /*7360*/  F2FP.F16.E4M3.UNPACK_B R0, R89 ;  /* 0x00000059ff00723e */ /* 0x000fe200020006ff */
[--C-:B------:R-:W-:Y:S02]  /*7370*/  HADD2.F32 R65, -RZ, R2.reuse.H0_H0 ;  /* 0x20000002ff417230 */ /* 0x100fe40000004100 */
[C---:B------:R-:W-:Y:S01]  /*7380*/  FMUL R15, R41.reuse, R15 ;  /* 0x0000000f290f7220 */ /* 0x040fe20000400000 */
[----:B------:R-:W-:Y:S01]  /*7390*/  HADD2.F32 R66, -RZ, R2.H1_H1 ;  /* 0x30000002ff427230 */ /* 0x000fe20000004100 */
[----:B------:R-:W-:Y:S01]  /*73a0*/  F2FP.F16.E4M3.UNPACK_B R2, R91 ;  /* 0x0000005bff02723e */ /* 0x000fe200020006ff */
[--C-:B------:R-:W-:Y:S02]  /*73b0*/  HADD2.F32 R62, -RZ, R0.reuse.H0_H0 ;  /* 0x20000000ff3e7230 */ /* 0x100fe40000004100 */
[C---:B------:R-:W-:Y:S01]  /*73c0*/  FMUL R19, R41.reuse, R19 ;  /* 0x0000001329137220 */ /* 0x040fe20000400000 */
[----:B------:R-:W-:Y:S01]  /*73d0*/  HADD2.F32 R64, -RZ, R0.H1_H1 ;  /* 0x30000000ff407230 */ /* 0x000fe20000004100 */
[-C--:B------:R-:W-:Y:S01]  /*73e0*/  F2FP.F16.E4M3.UNPACK_B R0, R90.reuse ;  /* 0x0000005aff00723e */ /* 0x080fe200020006ff */
[--C-:B------:R-:W-:Y:S02]  /*73f0*/  HADD2.F32 R60, -RZ, R3.reuse.H0_H0 ;  /* 0x20000003ff3c7230 */ /* 0x100fe40000004100 */
[C---:B------:R-:W-:Y:S01]  /*7400*/  FMUL R23, R41.reuse, R23 ;  /* 0x0000001729177220 */ /* 0x040fe20000400000 */
[----:B------:R-:W-:Y:S01]  /*7410*/  HADD2.F32 R61, -RZ, R3.H1_H1 ;  /* 0x30000003ff3d7230 */ /* 0x000fe20000004100 */
[----:B------:R-:W-:Y:S01]  /*7420*/  F2FP.F16.E4M3.UNPACK_B R3, R90.H1 ;  /* 0x0000005aff03723e */ /* 0x000fe200030006ff */
[--C-:B------:R-:W-:Y:S02]  /*7430*/  HADD2.F32 R68, -RZ, R0.reuse.H1_H1 ;  /* 0x30000000ff447230 */ /* 0x100fe40000004100 */
[C---:B------:R-:W-:Y:S01]  /*7440*/  FMUL R27, R41.reuse, R27 ;  /* 0x0000001b291b7220 */ /* 0x040fe20000400000 */
[----:B------:R-:W-:Y:S01]  /*7450*/  HADD2.F32 R67, -RZ, R0.H0_H0 ;  /* 0x20000000ff437230 */ /* 0x000fe20000004100 */
[----:B------:R-:W-:Y:S01]  /*7460*/  F2FP.F16.E4M3.UNPACK_B R0, R91.H1 ;  /* 0x0000005bff00723e */ /* 0x000fe200030006ff */
[--C-:B------:R-:W-:Y:S02]  /*7470*/  HADD2.F32 R71, -RZ, R2.reuse.H0_H0 ;  /* 0x20000002ff477230 */ /* 0x100fe40000004100 */
[C---:B------:R-:W-:Y:S01]  /*7480*/  FMUL R31, R41.reuse, R31 ;  /* 0x0000001f291f7220 */ /* 0x040fe20000400000 */
[----:B------:R-:W-:Y:S02]  /*7490*/  HADD2.F32 R72, -RZ, R2.H1_H1 ;  /* 0x30000002ff487230 */ /* 0x000fe40000004100 */
[C---:B------:R-:W-:Y:S01]  /*74a0*/  FMUL R2, R41.reuse, R5 ;  /* 0x0000000529027220 */ /* 0x040fe20000400000 */
[--C-:B------:R-:W-:Y:S02]  /*74b0*/  HADD2.F32 R73, -RZ, R0.reuse.H0_H0 ;  /* 0x20000000ff497230 */ /* 0x100fe40000004100 */
[C---:B------:R-:W-:Y:S01]  /*74c0*/  FMUL R5, R41.reuse, R9 ;  /* 0x0000000929057220 */ /* 0x040fe20000400000 */
[----:B------:R-:W-:Y:S02]  /*74d0*/  HADD2.F32 R74, -RZ, R0.H1_H1 ;  /* 0x30000000ff4a7230 */ /* 0x000fe40000004100 */
[C---:B------:R-:W-:Y:S01]  /*74e0*/  FMUL R0, R41.reuse, R4 ;  /* 0x0000000429007220 */ /* 0x040fe20000400000 */
[--C-:B------:R-:W-:Y:S02]  /*74f0*/  HADD2.F32 R70, -RZ, R3.reuse.H1_H1 ;  /* 0x30000003ff467230 */ /* 0x100fe40000004100 */
[C---:B------:R-:W-:Y:S01]  /*7500*/  FMUL R4, R41.reuse, R8 ;  /* 0x0000000829047220 */ /* 0x040fe20000400000 */
[----:B------:R-:W-:Y:S02]  /*7510*/  HADD2.F32 R69, -RZ, R3.H0_H0 ;  /* 0x20000003ff457230 */ /* 0x000fe40000004100 */
[----:B------:R-:W-:Y:S01]  /*7520*/  FMUL R3, R41, R6 ;  /* 0x0000000629037220 */ /* 0x000fe20000400000 */
[C---:B------:R-:W-:Y:S01]  /*7530*/  FFMA R0, R63.reuse, R42, R0 ;  /* 0x0000002a3f007223 */ /* 0x040fe20000000000 */
[----:B------:R-:W-:Y:S01]  /*7540*/  FFMA R2, R63, R43, R2 ;  /* 0x0000002b3f027223 */ /* 0x000fe20000000002 */
[----:B------:R-:W-:Y:S01]  /*7550*/  FMUL R6, R41, R10 ;  /* 0x0000000a29067220 */ /* 0x000fe20000400000 */
[C---:B------:R-:W-:Y:S01]  /*7560*/  FFMA R3, R63.reuse, R44, R3 ;  /* 0x0000002c3f037223 */ /* 0x040fe20000000003 */
[----:B------:R-:W-:Y:S01]  /*7570*/  FFMA R7, R63, R45, R7 ;  /* 0x0000002d3f077223 */ /* 0x000fe20000000007 */
[----:B------:R-:W-:Y:S01]  /*7580*/  FMUL R8, R41, R12 ;  /* 0x0000000c29087220 */ /* 0x000fe20000400000 */
[----:B------:R-:W-:Y:S01]  /*7590*/  FFMA R4, R63, R46, R4 ;  /* 0x0000002e3f047223 */ /* 0x000fe20000000004 */
[----:B------:R-:W-:Y:S01]  /*75a0*/  FMUL R9, R41, R13 ;  /* 0x0000000d29097220 */ /* 0x000fe20000400000 */
[----:B------:R-:W-:Y:S01]  /*75b0*/  FFMA R5, R63, R47, R5 ;  /* 0x0000002f3f057223 */ /* 0x000fe20000000005 */
[----:B------:R-:W-:Y:S01]  /*75c0*/  FMUL R10, R41, R14 ;  /* 0x0000000e290a7220 */ /* 0x000fe20000400000 */
[C---:B------:R-:W-:Y:S01]  /*75d0*/  FFMA R6, R63.reuse, R48, R6 ;  /* 0x000000303f067223 */ /* 0x040fe20000000006 */
[C---:B------:R-:W-:Y:S01]  /*75e0*/  FFMA R11, R63.reuse, R49, R11 ;  /* 0x000000313f0b7223 */ /* 0x040fe2000000000b */
[----:B------:R-:W-:Y:S01]  /*75f0*/  FFMA R8, R63, R50, R8 ;  /* 0x000000323f087223 */ /* 0x000fe20000000008 */
[----:B------:R-:W-:Y:S01]  /*7600*/  FMUL R12, R41, R16 ;  /* 0x00000010290c7220 */ /* 0x000fe20000400000 */
[----:B------:R-:W-:Y:S01]  /*7610*/  FFMA R9, R63, R51, R9 ;  /* 0x000000333f097223 */ /* 0x000fe20000000009 */
[C---:B------:R-:W-:Y:S01]  /*7620*/  FMUL R13, R41.reuse, R17 ;  /* 0x00000011290d7220 */ /* 0x040fe20000400000 */
        /* <DEDUP_REMOVED lines=22> */
[C---:B------:R-:W-:Y:S01]  /*7790*/  FFMA R22, R63.reuse, R65, R22 ;  /* 0x000000413f167223 */ /* 0x040fe20000000016 */
[----:B------:R-:W-:Y:S01]  /*77a0*/  FFMA R27, R63, R66, R27 ;  /* 0x000000423f1b7223 */ /* 0x000fe2000000001b */
[----:B------:R-:W-:Y:S01]  /*77b0*/  FMUL R28, R41, R32 ;  /* 0x00000020291c7220 */ /* 0x000fe20000400000 */
[C---:B------:R-:W-:Y:S01]  /*77c0*/  FFMA R24, R63.reuse, R67, R24 ;  /* 0x000000433f187223 */ /* 0x040fe20000000018 */
[----:B------:R-:W-:Y:S01]  /*77d0*/  FFMA R25, R63, R68, R25 ;  /* 0x000000443f197223 */ /* 0x000fe20000000019 */
[C---:B------:R-:W-:Y:S01]  /*77e0*/  FMUL R30, R41.reuse, R34 ;  /* 0x00000022291e7220 */ /* 0x040fe20000400000 */
[----:B------:R-:W-:Y:S01]  /*77f0*/  FMUL R29, R41, R33 ;  /* 0x00000021291d7220 */ /* 0x000fe20000400000 */
[C---:B------:R-:W-:Y:S01]  /*7800*/  FFMA R26, R63.reuse, R69, R26 ;  /* 0x000000453f1a7223 */ /* 0x040fe2000000001a */
[----:B------:R-:W-:Y:S02]  /*7810*/  HFMA2 R34, -RZ, RZ, 3.7421875, 0 ;  /* 0x437c0000ff227431 */ /* 0x000fe400000001ff */
[----:B------:R-:W-:Y:S01]  /*7820*/  FFMA R31, R63, R70, R31 ;  /* 0x000000463f1f7223 */ /* 0x000fe2000000001f */
[----:B------:R-:W-:Y:S01]  /*7830*/  MOV R61, 0x3bbb989d ;  /* 0x3bbb989d003d7802 */ /* 0x000fe20000000f00 */
[----:B------:R-:W-:Y:S01]  /*7840*/  FMUL R35, R41, R35 ;  /* 0x0000002329237220 */ /* 0x000fe20000400000 */
[C---:B------:R-:W-:Y:S01]  /*7850*/  FFMA R28, R63.reuse, R71, R28 ;  /* 0x000000473f1c7223 */ /* 0x040fe2000000001c */
[C---:B------:R-:W-:Y:S01]  /*7860*/  FFMA R29, R63.reuse, R72, R29 ;  /* 0x000000483f1d7223 */ /* 0x040fe2000000001d */
[C---:B------:R-:W-:Y:S01]  /*7870*/  FFMA R30, R63.reuse, R73, R30 ;  /* 0x000000493f1e7223 */ /* 0x040fe2000000001e */
[----:B------:R-:W-:Y:S01]  /*7880*/  FFMA R35, R63, R74, R35 ;  /* 0x0000004a3f237223 */ /* 0x000fe20000000023 */
[CC--:B------:R-:W-:Y:S04]  /*7890*/  FFMA.SAT R33, R0.reuse, -R61.reuse, 0.5 ;  /* 0x3f00000000217423 */ /* 0x0c0fe8000000283d */
[-C--:B------:R-:W-:Y:S04]  /*78a0*/  FFMA.RM R33, R33, R34.reuse, 12582913 ;  /* 0x4b40000121217423 */ /* 0x080fe80000004022 */
[----:B------:R-:W-:Y:S04]  /*78b0*/  FADD R32, R33, -12583039 ;  /* 0xcb40007f21207421 */ /* 0x000fe80000000000 */
[C---:B------:R-:W-:Y:S04]  /*78c0*/  FFMA R32, R0.reuse, -1.4426950216293334961, -R32 ;  /* 0xbfb8aa3b00207823 */ /* 0x040fe80000000820 */
[----:B------:R-:W-:Y:S01]  /*78d0*/  FFMA R32, R0, -1.925963033500011079e-08, R32 ;  /* 0xb2a5706000207823 */ /* 0x000fe20000000020 */
[-C--:B------:R-:W-:Y:S03]  /*78e0*/  FFMA.SAT R0, R2, -R61.reuse, 0.5 ;  /* 0x3f00000002007423 */ /* 0x080fe6000000283d */
[----:B------:R-:W1:Y:S01]  /*78f0*/  MUFU.EX2 R62, R32 ;  /* 0x00000020003e7308 */ /* 0x000e620000000800 */
[-C--:B------:R-:W-:Y:S04]  /*7900*/  FFMA.RM R42, R0, R34.reuse, 12582913 ;  /* 0x4b400001002a7423 */ /* 0x080fe80000004022 */
[----:B------:R-:W-:Y:S04]  /*7910*/  FADD R0, R42, -12583039 ;  /* 0xcb40007f2a007421 */ /* 0x000fe80000000000 */
[C---:B------:R-:W-:Y:S04]  /*7920*/  FFMA R0, R2.reuse, -1.4426950216293334961, -R0 ;  /* 0xbfb8aa3b02007823 */ /* 0x040fe80000000800 */
[----:B------:R-:W-:Y:S01]  /*7930*/  FFMA R0, R2, -1.925963033500011079e-08, R0 ;  /* 0xb2a5706002007823 */ /* 0x000fe20000000000 */
[-C--:B------:R-:W-:Y:S03]  /*7940*/  FFMA.SAT R2, R3, -R61.reuse, 0.5 ;  /* 0x3f00000003027423 */ /* 0x080fe6000000283d */
[----:B------:R-:W2:Y:S01]  /*7950*/  MUFU.EX2 R64, R0 ;  /* 0x0000000000407308 */ /* 0x000ea20000000800 */
[-C--:B------:R-:W-:Y:S04]  /*7960*/  FFMA.RM R43, R2, R34.reuse, 12582913 ;  /* 0x4b400001022b7423 */ /* 0x080fe80000004022 */
[----:B------:R-:W-:Y:S04]  /*7970*/  FADD R2, R43, -12583039 ;  /* 0xcb40007f2b027421 */ /* 0x000fe80000000000 */
[C---:B------:R-:W-:Y:S04]  /*7980*/  FFMA R2, R3.reuse, -1.4426950216293334961, -R2 ;  /* 0xbfb8aa3b03027823 */ /* 0x040fe80000000802 */
[----:B------:R-:W-:Y:S01]  /*7990*/  FFMA R2, R3, -1.925963033500011079e-08, R2 ;  /* 0xb2a5706003027823 */ /* 0x000fe20000000002 */
[-C--:B------:R-:W-:Y:S03]  /*79a0*/  FFMA.SAT R3, R7, -R61.reuse, 0.5 ;  /* 0x3f00000007037423 */ /* 0x080fe6000000283d */
[----:B------:R-:W3:Y:S01]  /*79b0*/  MUFU.EX2 R65, R2 ;  /* 0x0000000200417308 */ /* 0x000ee20000000800 */
[-C--:B------:R-:W-:Y:S04]  /*79c0*/  FFMA.RM R44, R3, R34.reuse, 12582913 ;  /* 0x4b400001032c7423 */ /* 0x080fe80000004022 */
[----:B------:R-:W-:Y:S04]  /*79d0*/  FADD R3, R44, -12583039 ;  /* 0xcb40007f2c037421 */ /* 0x000fe80000000000 */
[C---:B------:R-:W-:Y:S04]  /*79e0*/  FFMA R3, R7.reuse, -1.4426950216293334961, -R3 ;  /* 0xbfb8aa3b07037823 */ /* 0x040fe80000000803 */
[----:B------:R-:W-:Y:S01]  /*79f0*/  FFMA R3, R7, -1.925963033500011079e-08, R3 ;  /* 0xb2a5706007037823 */ /* 0x000fe20000000003 */
[CC--:B------:R-:W-:Y:S03]  /*7a00*/  FFMA.SAT R7, R4.reuse, -R61.reuse, 0.5 ;  /* 0x3f00000004077423 */ /* 0x0c0fe6000000283d */
[----:B------:R-:W4:Y:S01]  /*7a10*/  MUFU.EX2 R66, R3 ;  /* 0x0000000300427308 */ /* 0x000f220000000800 */
[-C--:B------:R-:W-:Y:S04]  /*7a20*/  FFMA.RM R45, R7, R34.reuse, 12582913 ;  /* 0x4b400001072d7423 */ /* 0x080fe80000004022 */
[----:B------:R-:W-:Y:S04]  /*7a30*/  FADD R7, R45, -12583039 ;  /* 0xcb40007f2d077421 */ /* 0x000fe80000000000 */
[C---:B------:R-:W-:Y:S04]  /*7a40*/  FFMA R7, R4.reuse, -1.4426950216293334961, -R7 ;  /* 0xbfb8aa3b04077823 */ /* 0x040fe80000000807 */
[----:B------:R-:W-:Y:S01]  /*7a50*/  FFMA R7, R4, -1.925963033500011079e-08, R7 ;  /* 0xb2a5706004077823 */ /* 0x000fe20000000007 */
[CC--:B------:R-:W-:Y:S03]  /*7a60*/  FFMA.SAT R4, R5.reuse, -R61.reuse, 0.5 ;  /* 0x3f00000005047423 */ /* 0x0c0fe6000000283d */
[----:B------:R-:W5:Y:S01]  /*7a70*/  MUFU.EX2 R67, R7 ;  /* 0x0000000700437308 */ /* 0x000f620000000800 */
        /* <DEDUP_REMOVED lines=22> */
[CC--:B------:R-:W-:Y:S04]  /*7be0*/  FFMA.SAT R8, R9.reuse, -R61.reuse, 0.5 ;  /* 0x3f00000009087423 */ /* 0x0c0fe8000000283d */
[-C--:B------:R-:W-:Y:S04]  /*7bf0*/  FFMA.RM R50, R8, R34.reuse, 12582913 ;  /* 0x4b40000108327423 */ /* 0x080fe80000004022 */
[----:B------:R-:W-:Y:S04]  /*7c00*/  FADD R8, R50, -12583039 ;  /* 0xcb40007f32087421 */ /* 0x000fe80000000000 */
[C---:B------:R-:W-:Y:S04]  /*7c10*/  FFMA R8, R9.reuse, -1.4426950216293334961, -R8 ;  /* 0xbfb8aa3b09087823 */ /* 0x040fe80000000808 */
[----:B------:R-:W-:Y:S01]  /*7c20*/  FFMA R8, R9, -1.925963033500011079e-08, R8 ;  /* 0xb2a5706009087823 */ /* 0x000fe20000000008 */
[CC--:B------:R-:W-:Y:S03]  /*7c30*/  FFMA.SAT R9, R10.reuse, -R61.reuse, 0.5 ;  /* 0x3f0000000a097423 */ /* 0x0c0fe6000000283d */
[----:B------:R-:W-:Y:S01]  /*7c40*/  MUFU.EX2 R71, R8 ;  /* 0x0000000800477308 */ /* 0x000fe20000000800 */
        /* <DEDUP_REMOVED lines=40> */
[----:B------:R1:W-:Y:S01]  /*7ed0*/  MUFU.EX2 R77, R19 ;  /* 0x00000013004d7308 */ /* 0x0003e20000000800 */
[-C--:B------:R-:W-:Y:S04]  /*7ee0*/  FFMA.RM R58, R16, R34.reuse, 12582913 ;  /* 0x4b400001103a7423 */ /* 0x080fe80000004022 */
[----:B------:R-:W-:Y:S04]  /*7ef0*/  FADD R16, R58, -12583039 ;  /* 0xcb40007f3a107421 */ /* 0x000fe80000000000 */
[C---:B------:R-:W-:Y:S04]  /*7f00*/  FFMA R16, R17.reuse, -1.4426950216293334961, -R16 ;  /* 0xbfb8aa3b11107823 */ /* 0x040fe80000000810 */
[----:B------:R-:W-:Y:S01]  /*7f10*/  FFMA R16, R17, -1.925963033500011079e-08, R16 ;  /* 0xb2a5706011107823 */ /* 0x000fe20000000010 */
[CC--:B------:R-:W-:Y:S03]  /*7f20*/  FFMA.SAT R17, R18.reuse, -R61.reuse, 0.5 ;  /* 0x3f00000012117423 */ /* 0x0c0fe6000000283d */
[----:B------:R-:W-:Y:S01]  /*7f30*/  MUFU.EX2 R78, R16 ;  /* 0x00000010004e7308 */ /* 0x000fe20000000800 */
[-C--:B------:R-:W-:Y:S01]  /*7f40*/  FFMA.RM R59, R17, R34.reuse, 12582913 ;  /* 0x4b400001113b7423 */ /* 0x080fe20000004022 */
[----:B-1----:R-:W-:Y:S03]  /*7f50*/  SHF.L.U32 R19, R45, 0x17, RZ ;  /* 0x000000172d137819 */ /* 0x002fe600000006ff */
        /* <DEDUP_REMOVED lines=8> */
[-C--:B------:R-:W-:Y:S03]  /*7fe0*/  FFMA.SAT R23, R20, -R61.reuse, 0.5 ;  /* 0x3f00000014177423 */ /* 0x080fe6000000283d */
[----:B------:R1:W-:Y:S01]  /*7ff0*/  MUFU.EX2 R79, R18 ;  /* 0x00000012004f7308 */ /* 0x0003e20000000800 */
[-C--:B------:R-:W-:Y:S04]  /*8000*/  FFMA.RM R32, R23, R34.reuse, 12582913 ;  /* 0x4b40000117207423 */ /* 0x080fe80000004022 */
[----:B------:R-:W-:Y:S04]  /*8010*/  FADD R23, R32, -12583039 ;  /* 0xcb40007f20177421 */ /* 0x000fe80000000000 */
[C---:B------:R-:W-:Y:S04]  /*8020*/  FFMA R23, R20.reuse, -1.4426950216293334961, -R23 ;  /* 0xbfb8aa3b14177823 */ /* 0x040fe80000000817 */
[----:B------:R-:W-:Y:S01]  /*8030*/  FFMA R23, R20, -1.925963033500011079e-08, R23 ;  /* 0xb2a5706014177823 */ /* 0x000fe20000000017 */
[CC--:B------:R-:W-:Y:S01]  /*8040*/  FFMA.SAT R0, R21.reuse, -R61.reuse, 0.5 ;  /* 0x3f00000015007423 */ /* 0x0c0fe2000000283d */
[----:B-1----:R-:W-:Y:S03]  /*8050*/  SHF.L.U32 R18, R44, 0x17, RZ ;  /* 0x000000172c127819 */ /* 0x002fe600000006ff */
[-C--:B------:R-:W-:Y:S04]  /*8060*/  FFMA.RM R20, R0, R34.reuse, 12582913 ;  /* 0x4b40000100147423 */ /* 0x080fe80000004022 */
[----:B------:R-:W-:Y:S04]  /*8070*/  FADD R0, R20, -12583039 ;  /* 0xcb40007f14007421 */ /* 0x000fe80000000000 */
[C---:B------:R-:W-:Y:S04]  /*8080*/  FFMA R0, R21.reuse, -1.4426950216293334961, -R0 ;  /* 0xbfb8aa3b15007823 */ /* 0x040fe80000000800 */
[----:B------:R-:W-:Y:S01]  /*8090*/  FFMA R0, R21, -1.925963033500011079e-08, R0 ;  /* 0xb2a5706015007823 */ /* 0x000fe20000000000 */
[-C--:B------:R-:W-:Y:S03]  /*80a0*/  FFMA.SAT R2, R22, -R61.reuse, 0.5 ;  /* 0x3f00000016027423 */ /* 0x080fe6000000283d */
[----:B------:R-:W-:Y:S01]  /*80b0*/  MUFU.EX2 R80, R0 ;  /* 0x0000000000507308 */ /* 0x000fe20000000800 */
        /* <DEDUP_REMOVED lines=10> */
[-C--:B------:R-:W-:Y:S01]  /*8160*/  FFMA.SAT R4, R24, -R61.reuse, 0.5 ;  /* 0x3f00000018047423 */ /* 0x080fe2000000283d */
[----:B------:R1:W5:Y:S03]  /*8170*/  MUFU.EX2 R27, R11 ;  /* 0x0000000b001b7308 */ /* 0x0003660000000800 */
[-C--:B-1----:R-:W-:Y:S04]  /*8180*/  FFMA.RM R11, R4, R34.reuse, 12582913 ;  /* 0x4b400001040b7423 */ /* 0x082fe80000004022 */
[----:B------:R-:W-:Y:S04]  /*8190*/  FADD R4, R11, -12583039 ;  /* 0xcb40007f0b047421 */ /* 0x000fe80000000000 */
[C---:B------:R-:W-:Y:S04]  /*81a0*/  FFMA R4, R24.reuse, -1.4426950216293334961, -R4 ;  /* 0xbfb8aa3b18047823 */ /* 0x040fe80000000804 */
[----:B------:R-:W-:Y:S01]  /*81b0*/  FFMA R4, R24, -1.925963033500011079e-08, R4 ;  /* 0xb2a5706018047823 */ /* 0x000fe20000000004 */
[-C--:B------:R-:W-:Y:S04]  /*81c0*/  FFMA.SAT R5, R25, -R61.reuse, 0.5 ;  /* 0x3f00000019057423 */ /* 0x080fe8000000283d */
[-C--:B------:R-:W-:Y:S04]  /*81d0*/  FFMA.RM R24, R5, R34.reuse, 12582913 ;  /* 0x4b40000105187423 */ /* 0x080fe80000004022 */
[----:B------:R-:W-:Y:S04]  /*81e0*/  FADD R5, R24, -12583039 ;  /* 0xcb40007f18057421 */ /* 0x000fe80000000000 */
[C---:B------:R-:W-:Y:S04]  /*81f0*/  FFMA R5, R25.reuse, -1.4426950216293334961, -R5 ;  /* 0xbfb8aa3b19057823 */ /* 0x040fe80000000805 */
[----:B------:R-:W-:Y:S01]  /*8200*/  FFMA R5, R25, -1.925963033500011079e-08, R5 ;  /* 0xb2a5706019057823 */ /* 0x000fe20000000005 */
[-C--:B------:R-:W-:Y:S01]  /*8210*/  FFMA.SAT R6, R26, -R61.reuse, 0.5 ;  /* 0x3f0000001a067423 */ /* 0x080fe2000000283d */
[----:B------:R-:W-:Y:S03]  /*8220*/  SHF.L.U32 R25, R49, 0x17, RZ ;  /* 0x0000001731197819 */ /* 0x000fe600000006ff */
[-C--:B------:R-:W-:Y:S04]  /*8230*/  FFMA.RM R15, R6, R34.reuse, 12582913 ;  /* 0x4b400001060f7423 */ /* 0x080fe80000004022 */
[----:B------:R-:W-:Y:S04]  /*8240*/  FADD R6, R15, -12583039 ;  /* 0xcb40007f0f067421 */ /* 0x000fe80000000000 */
[C---:B------:R-:W-:Y:S04]  /*8250*/  FFMA R6, R26.reuse, -1.4426950216293334961, -R6 ;  /* 0xbfb8aa3b1a067823 */ /* 0x040fe80000000806 */
[----:B------:R-:W-:Y:S01]  /*8260*/  FFMA R6, R26, -1.925963033500011079e-08, R6 ;  /* 0xb2a570601a067823 */ /* 0x000fe20000000006 */
[-C--:B------:R-:W-:Y:S01]  /*8270*/  FFMA.SAT R7, R31, -R61.reuse, 0.5 ;  /* 0x3f0000001f077423 */ /* 0x080fe2000000283d */
[----:B------:R1:W5:Y:S03]  /*8280*/  MUFU.EX2 R26, R13 ;  /* 0x0000000d001a7308 */ /* 0x0003660000000800 */
[-C--:B------:R-:W-:Y:S04]  /*8290*/  FFMA.RM R12, R7, R34.reuse, 12582913 ;  /* 0x4b400001070c7423 */ /* 0x080fe80000004022 */
[----:B------:R-:W-:Y:S04]  /*82a0*/  FADD R7, R12, -12583039 ;  /* 0xcb40007f0c077421 */ /* 0x000fe80000000000 */
[C---:B------:R-:W-:Y:S04]  /*82b0*/  FFMA R7, R31.reuse, -1.4426950216293334961, -R7 ;  /* 0xbfb8aa3b1f077823 */ /* 0x040fe80000000807 */
[----:B------:R-:W-:Y:S01]  /*82c0*/  FFMA R7, R31, -1.925963033500011079e-08, R7 ;  /* 0xb2a570601f077823 */ /* 0x000fe20000000007 */
[-C--:B------:R-:W-:Y:S04]  /*82d0*/  FFMA.SAT R8, R28, -R61.reuse, 0.5 ;  /* 0x3f0000001c087423 */ /* 0x080fe8000000283d */
[-C--:B-1----:R-:W-:Y:S04]  /*82e0*/  FFMA.RM R13, R8, R34.reuse, 12582913 ;  /* 0x4b400001080d7423 */ /* 0x082fe80000004022 */
        /* <DEDUP_REMOVED lines=9> */
[-C--:B------:R-:W-:Y:S01]  /*8380*/  FFMA.SAT R10, R30, -R61.reuse, 0.5 ;  /* 0x3f0000001e0a7423 */ /* 0x080fe2000000283d */
[----:B------:R2:W5:Y:S01]  /*8390*/  MUFU.EX2 R29, R23 ;  /* 0x00000017001d7308 */ /* 0x0005620000000800 */
[----:B-1----:R-:W-:Y:S02]  /*83a0*/  @P6 IADD3 R17, PT, PT, R118, 0x210, RZ ;  /* 0x0000021076116810 */ /* 0x002fe40007ffe0ff */
[-C--:B------:R-:W-:Y:S02]  /*83b0*/  FFMA.RM R16, R10, R34.reuse, 12582913 ;  /* 0x4b4000010a107423 */ /* 0x080fe40000004022 */
[----:B------:R-:W-:Y:S02]  /*83c0*/  @P6 LOP3.LUT R17, R17, 0xfefffff8, RZ, 0xc0, !PT ;  /* 0xfefffff811116812 */ /* 0x000fe400078ec0ff */
[----:B------:R-:W-:Y:S02]  /*83d0*/  FADD R10, R16, -12583039 ;  /* 0xcb40007f100a7421 */ /* 0x000fe40000000000 */
[----:B------:R1:W-:Y:S02]  /*83e0*/  @P6 SYNCS.ARRIVE.TRANS64.RED.A1T0 RZ, [R17+URZ], RZ ;  /* 0x000000ff11ff69a7 */ /* 0x0003e400081004ff */
[C---:B------:R-:W-:Y:S04]  /*83f0*/  FFMA R10, R30.reuse, -1.4426950216293334961, -R10 ;  /* 0xbfb8aa3b1e0a7823 */ /* 0x040fe8000000080a */
[----:B------:R-:W-:Y:S01]  /*8400*/  FFMA R10, R30, -1.925963033500011079e-08, R10 ;  /* 0xb2a570601e0a7823 */ /* 0x000fe2000000000a */
[C---:B------:R-:W-:Y:S01]  /*8410*/  FFMA.SAT R2, R35.reuse, -R61, 0.5 ;  /* 0x3f00000023027423 */ /* 0x040fe2000000283d */
[----:B--2---:R-:W-:Y:S03]  /*8420*/  SHF.L.U32 R23, R48, 0x17, RZ ;  /* 0x0000001730177819 */ /* 0x004fe600000006ff */
[----:B------:R-:W-:Y:S01]  /*8430*/  FFMA.RM R2, R2, R34, 12582913 ;  /* 0x4b40000102027423 */ /* 0x000fe20000004022 */
[----:B------:R-:W-:Y:S03]  /*8440*/  MUFU.EX2 R10, R10 ;  /* 0x0000000a000a7308 */ /* 0x000fe60000000800 */
[C---:B------:R-:W-:Y:S01]  /*8450*/  FADD R0, R2.reuse, -12583039 ;  /* 0xcb40007f02007421 */ /* 0x040fe20000000000 */
[----:B------:R-:W-:Y:S03]  /*8460*/  SHF.L.U32 R2, R2, 0x17, RZ ;  /* 0x0000001702027819 */ /* 0x000fe600000006ff */
[----:B------:R-:W-:Y:S03]  /*8470*/  FFMA R0, R35, -1.4426950216293334961, -R0 ;  /* 0xbfb8aa3b23007823 */ /* 0x000fe60000000800 */
[----:B------:R2:W5:Y:S01]  /*8480*/  MUFU.EX2 R34, R3 ;  /* 0x0000000300227308 */ /* 0x0005620000000800 */
[----:B-1----:R-:W-:Y:S01]  /*8490*/  SHF.L.U32 R17, R43, 0x17, RZ ;  /* 0x000000172b117819 */ /* 0x002fe200000006ff */
[----:B------:R-:W-:Y:S08]  /*84a0*/  FFMA R0, R35, -1.925963033500011079e-08, R0 ;  /* 0xb2a5706023007823 */ /* 0x000ff00000000000 */
[----:B------:R-:W-:Y:S01]  /*84b0*/  MUFU.EX2 R35, R5 ;  /* 0x0000000500237308 */ /* 0x000fe20000000800 */
[----:B--2---:R-:W-:Y:S09]  /*84c0*/  SHF.L.U32 R3, R33, 0x17, RZ ;  /* 0x0000001721037819 */ /* 0x004ff200000006ff */
[----:B------:R1:W2:Y:S01]  /*84d0*/  MUFU.EX2 R33, R4 ;  /* 0x0000000400217308 */ /* 0x0002a20000000800 */
[----:B------:R-:W-:Y:S01]  /*84e0*/  FFMA R3, R62, R3, 1 ;  /* 0x3f8000003e037423 */ /* 0x000fe20000000003 */
[----:B-1----:R-:W-:Y:S05]  /*84f0*/  SHF.L.U32 R4, R42, 0x17, RZ ;  /* 0x000000172a047819 */ /* 0x002fea00000006ff */
[----:B------:R-:W-:Y:S01]  /*8500*/  FFMA R62, R64, R4, 1 ;  /* 0x3f800000403e7423 */ /* 0x000fe20000000004 */
[----:B---3--:R-:W-:Y:S02]  /*8510*/  FFMA R4, R65, R17, 1 ;  /* 0x3f80000041047423 */ /* 0x008fe40000000011 */
[----:B------:R1:W3:Y:S01]  /*8520*/  MUFU.EX2 R64, R6 ;  /* 0x0000000600407308 */ /* 0x0002e20000000800 */
[----:B----4-:R-:W-:Y:S01]  /*8530*/  FFMA R5, R66, R18, 1 ;  /* 0x3f80000042057423 */ /* 0x010fe20000000012 */
[----:B------:R-:W-:Y:S01]  /*8540*/  SHF.L.U32 R18, R46, 0x17, RZ ;  /* 0x000000172e127819 */ /* 0x000fe200000006ff */
[----:B-----5:R-:W-:Y:S01]  /*8550*/  FFMA R17, R67, R19, 1 ;  /* 0x3f80000043117423 */ /* 0x020fe20000000013 */
[----:B------:R-:W-:Y:S03]  /*8560*/  SHF.L.U32 R19, R47, 0x17, RZ ;  /* 0x000000172f137819 */ /* 0x000fe600000006ff */
[----:B------:R-:W-:Y:S01]  /*8570*/  FFMA R61, R68, R18, 1 ;  /* 0x3f800000443d7423 */ /* 0x000fe20000000012 */
[----:B------:R-:W-:Y:S01]  /*8580*/  SHF.L.U32 R18, R51, 0x17, RZ ;  /* 0x0000001733127819 */ /* 0x000fe200000006ff */
[----:B------:R-:W-:Y:S01]  /*8590*/  FFMA R49, R69, R19, 1 ;  /* 0x3f80000045317423 */ /* 0x000fe20000000013 */
[----:B------:R-:W-:Y:S01]  /*85a0*/  SHF.L.U32 R19, R52, 0x17, RZ ;  /* 0x0000001734137819 */ /* 0x000fe200000006ff */
[----:B------:R-:W-:Y:S01]  /*85b0*/  FFMA R31, R70, R23, 1 ;  /* 0x3f800000461f7423 */ /* 0x000fe20000000017 */
[----:B------:R-:W-:Y:S01]  /*85c0*/  SHF.L.U32 R23, R59, 0x17, RZ ;  /* 0x000000173b177819 */ /* 0x000fe200000006ff */
[----:B------:R-:W-:Y:S01]  /*85d0*/  FFMA R30, R27, R25, 1 ;  /* 0x3f8000001b1e7423 */ /* 0x000fe20000000019 */
[----:B-1----:R-:W-:Y:S02]  /*85e0*/  SHF.L.U32 R6, R50, 0x17, RZ ;  /* 0x0000001732067819 */ /* 0x002fe400000006ff */
[----:B------:R1:W4:Y:S03]  /*85f0*/  MUFU.EX2 R50, R7 ;  /* 0x0000000700327308 */ /* 0x0003260000000800 */
[----:B------:R-:W-:Y:S01]  /*8600*/  FFMA R48, R71, R6, 1 ;  /* 0x3f80000047307423 */ /* 0x000fe20000000006 */
[----:B------:R-:W-:Y:S01]  /*8610*/  SHF.L.U32 R6, R53, 0x17, RZ ;  /* 0x0000001735067819 */ /* 0x000fe200000006ff */
[----:B------:R-:W-:Y:S01]  /*8620*/  FFMA R47, R72, R18, 1 ;  /* 0x3f800000482f7423 */ /* 0x000fe20000000012 */
[----:B------:R-:W-:Y:S01]  /*8630*/  SHF.L.U32 R18, R55, 0x17, RZ ;  /* 0x0000001737127819 */ /* 0x000fe200000006ff */
[----:B------:R-:W-:Y:S03]  /*8640*/  FFMA R46, R73, R19, 1 ;  /* 0x3f800000492e7423 */ /* 0x000fe60000000013 */
[----:B------:R5:W-:Y:S01]  /*8650*/  MUFU.EX2 R55, R9 ;  /* 0x0000000900377308 */ /* 0x000be20000000800 */
[----:B------:R-:W-:Y:S01]  /*8660*/  FFMA R45, R74, R6, 1 ;  /* 0x3f8000004a2d7423 */ /* 0x000fe20000000006 */
[----:B------:R-:W-:Y:S02]  /*8670*/  SHF.L.U32 R6, R56, 0x17, RZ ;  /* 0x0000001738067819 */ /* 0x000fe400000006ff */
[----:B-1----:R-:W-:Y:S06]  /*8680*/  SHF.L.U32 R7, R54, 0x17, RZ ;  /* 0x0000001736077819 */ /* 0x002fec00000006ff */
[----:B------:R1:W4:Y:S01]  /*8690*/  MUFU.EX2 R54, R8 ;  /* 0x0000000800367308 */ /* 0x0003220000000800 */
[----:B------:R-:W-:Y:S01]  /*86a0*/  FFMA R27, R75, R7, 1 ;  /* 0x3f8000004b1b7423 */ /* 0x000fe20000000007 */
[----:B------:R-:W-:Y:S01]  /*86b0*/  SHF.L.U32 R7, R57, 0x17, RZ ;  /* 0x0000001739077819 */ /* 0x000fe200000006ff */
[----:B------:R-:W-:Y:S01]  /*86c0*/  FFMA R18, R26, R18, 1 ;  /* 0x3f8000001a127423 */ /* 0x000fe20000000012 */
[----:B-----5:R-:W-:Y:S01]  /*86d0*/  SHF.L.U32 R9, R21, 0x17, RZ ;  /* 0x0000001715097819 */ /* 0x020fe200000006ff */
[----:B------:R-:W-:Y:S01]  /*86e0*/  FFMA R52, R76, R6, 1 ;  /* 0x3f8000004c347423 */ /* 0x000fe20000000006 */
[----:B------:R-:W-:Y:S01]  /*86f0*/  SHF.L.U32 R6, R60, 0x17, RZ ;  /* 0x000000173c067819 */ /* 0x000fe200000006ff */
[----:B------:R-:W-:Y:S01]  /*8700*/  FFMA R44, R77, R7, 1 ;  /* 0x3f8000004d2c7423 */ /* 0x000fe20000000007 */
[----:B------:R-:W-:Y:S02]  /*8710*/  SHF.L.U32 R7, R32, 0x17, RZ ;  /* 0x0000001720077819 */ /* 0x000fe400000006ff */
[----:B-1----:R-:W-:Y:S05]  /*8720*/  SHF.L.U32 R8, R58, 0x17, RZ ;  /* 0x000000173a087819 */ /* 0x002fea00000006ff */
[----:B------:R-:W-:Y:S01]  /*8730*/  FFMA R19, R78, R8, 1 ;  /* 0x3f8000004e137423 */ /* 0x000fe20000000008 */
[----:B------:R-:W-:Y:S01]  /*8740*/  SHF.L.U32 R8, R20, 0x17, RZ ;  /* 0x0000001714087819 */ /* 0x000fe200000006ff */
[----:B------:R-:W-:Y:S01]  /*8750*/  FFMA R23, R28, R23, 1 ;  /* 0x3f8000001c177423 */ /* 0x000fe20000000017 */
[----:B------:R-:W-:Y:S01]  /*8760*/  FFMA R21, R79, R6, 1 ;  /* 0x3f8000004f157423 */ /* 0x000fe20000000006 */
[----:B------:R-:W-:Y:S01]  /*8770*/  SHF.L.U32 R6, R22, 0x17, RZ ;  /* 0x0000001716067819 */ /* 0x000fe200000006ff */
[----:B------:R-:W-:Y:S01]  /*8780*/  FFMA R43, R29, R7, 1 ;  /* 0x3f8000001d2b7423 */ /* 0x000fe20000000007 */
[----:B------:R-:W-:Y:S01]  /*8790*/  SHF.L.U32 R7, R11, 0x17, RZ ;  /* 0x000000170b077819 */ /* 0x000fe200000006ff */
[----:B------:R-:W-:Y:S01]  /*87a0*/  FFMA R26, R80, R8, 1 ;  /* 0x3f800000501a7423 */ /* 0x000fe20000000008 */
[----:B------:R-:W-:Y:S01]  /*87b0*/  SHF.L.U32 R8, R24, 0x17, RZ ;  /* 0x0000001718087819 */ /* 0x000fe200000006ff */
[----:B------:R1:W5:Y:S01]  /*87c0*/  MUFU.EX2 R11, R0 ;  /* 0x00000000000b7308 */ /* 0x0003620000000800 */
[----:B------:R-:W-:Y:S01]  /*87d0*/  FFMA R25, R81, R9, 1 ;  /* 0x3f80000051197423 */ /* 0x000fe20000000009 */
[----:B------:R-:W-:Y:S01]  /*87e0*/  SHF.L.U32 R9, R12, 0x17, RZ ;  /* 0x000000170c097819 */ /* 0x000fe200000006ff */
[----:B------:R-:W-:Y:S01]  /*87f0*/  FFMA R53, R34, R6, 1 ;  /* 0x3f80000022357423 */ /* 0x000fe20000000006 */
[----:B------:R-:W-:Y:S01]  /*8800*/  SHF.L.U32 R6, R14, 0x17, RZ ;  /* 0x000000170e067819 */ /* 0x000fe200000006ff */
[----:B--2---:R-:W-:Y:S01]  /*8810*/  FFMA R51, R33, R7, 1 ;  /* 0x3f80000021337423 */ /* 0x004fe20000000007 */
[----:B------:R-:W-:Y:S01]  /*8820*/  SHF.L.U32 R7, R16, 0x17, RZ ;  /* 0x0000001710077819 */ /* 0x000fe200000006ff */
[----:B------:R-:W-:Y:S01]  /*8830*/  FFMA R42, R35, R8, 1 ;  /* 0x3f800000232a7423 */ /* 0x000fe20000000008 */
[----:B------:R-:W-:Y:S04]  /*8840*/  IADD3 R8, PT, PT, R3, 0x1800000, RZ ;  /* 0x0180000003087810 */ /* 0x000fe80007ffe0ff */
[----:B------:R-:W-:Y:S04]  /*8850*/  LOP3.LUT R8, R8, 0x7f800000, RZ, 0xc0, !PT ;  /* 0x7f80000008087812 */ /* 0x000fe800078ec0ff */
[----:B------:R-:W-:Y:S02]  /*8860*/  ISETP.GT.U32.AND P0, PT, R8, 0x1ffffff, PT ;  /* 0x01ffffff0800780c */ /* 0x000fe40003f04070 */
[----:B-1----:R-:W-:Y:S05]  /*8870*/  SHF.L.U32 R0, R15, 0x17, RZ ;  /* 0x000000170f007819 */ /* 0x002fea00000006ff */
[----:B---3--:R-:W-:Y:S01]  /*8880*/  FFMA R28, R64, R0, 1 ;  /* 0x3f800000401c7423 */ /* 0x008fe20000000000 */
[----:B------:R-:W-:Y:S01]  /*8890*/  SHF.L.U32 R0, R13, 0x17, RZ ;  /* 0x000000170d007819 */ /* 0x000fe200000006ff */
[----:B----4-:R-:W-:Y:S04]  /*88a0*/  FFMA R29, R50, R9, 1 ;  /* 0x3f800000321d7423 */ /* 0x010fe80000000009 */
[----:B------:R-:W-:Y:S01]  /*88b0*/  FFMA R50, R54, R0, 1 ;  /* 0x3f80000036327423 */ /* 0x000fe20000000000 */
[----:B------:R-:W-:Y:S01]  /*88c0*/  FFMA R35, R55, R6, 1 ;  /* 0x3f80000037237423 */ /* 0x000fe20000000006 */
[----:B------:R-:W-:Y:S01]  /*88d0*/  FFMA R34, R10, R7, 1 ;  /* 0x3f8000000a227423 */ /* 0x000fe20000000007 */
[----:B-----5:R-:W-:Y:S01]  /*88e0*/  FFMA R33, R11, R2, 1 ;  /* 0x3f8000000b217423 */ /* 0x020fe20000000002 */
[----:B------:R-:W-:Y:S06]  /*88f0*/  @P0 BRA `(.L_x_140) ;  /* 0x0000000000140947 */ /* 0x000fec0003800000 */
[----:B------:R-:W-:Y:S02]  /*8900*/  MOV R57, R3 ;  /* 0x0000000300397202 */ /* 0x000fe40000000f00 */
[----:B------:R-:W-:Y:S02]  /*8910*/  MOV R56, 0x8930 ;  /* 0x0000893000387802 */ /* 0x000fe40000000f00 */
[----:B------:R-:W-:Y:S05]  /*8920*/  CALL.REL.NOINC `($__internal_3_$__cuda_sm20_rcp_rn_f32_slowpath) ;  /* 0x00000038004c7944 */ /* 0x000fea0003c00000 */
[----:B------:R-:W-:Y:S01]  /*8930*/  MOV R0, R32 ;  /* 0x0000002000007202 */ /* 0x000fe20000000f00 */
[----:B------:R-:W-:Y:S05]  /*8940*/  BRA `(.L_x_141) ;  /* 0x0000000000107947 */ /* 0x000fea0003800000 */
.L_x_140:
[----:B------:R-:W1:Y:S02]  /*8950*/  MUFU.RCP R0, R3 ;  /* 0x0000000300007308 */ /* 0x000e640000001000 */
[----:B-1----:R-:W-:Y:S04]  /*8960*/  FFMA R3, R3, R0, -1 ;  /* 0xbf80000003037423 */ /* 0x002fe80000000000 */
[----:B------:R-:W-:Y:S04]  /*8970*/  FADD.FTZ R3, -R3, -RZ ;  /* 0x800000ff03037221 */ /* 0x000fe80000010100 */
[----:B------:R-:W-:Y:S07]  /*8980*/  FFMA R0, R0, R3, R0 ;  /* 0x0000000300007223 */ /* 0x000fee0000000000 */
.L_x_141:
[----:B------:R-:W-:Y:S05]  /*8990*/  BSYNC.RECONVERGENT B1 ;  /* 0x0000000000017941 */ /* 0x000fea0003800200 */
.L_x_139:
[----:B------:R-:W-:Y:S01]  /*89a0*/  VIADD R2, R62, 0x1800000 ;  /* 0x018000003e027836 */ /* 0x000fe20000000000 */
[----:B------:R-:W-:Y:S04]  /*89b0*/  BSSY.RECONVERGENT B1, `(.L_x_142) ;  /* 0x000000e000017945 */ /* 0x000fe80003800200 */
[----:B------:R-:W-:Y:S04]  /*89c0*/  LOP3.LUT R2, R2, 0x7f800000, RZ, 0xc0, !PT ;  /* 0x7f80000002027812 */ /* 0x000fe800078ec0ff */
[----:B------:R-:W-:Y:S11]  /*89d0*/  ISETP.GT.U32.AND P0, PT, R2, 0x1ffffff, PT ;  /* 0x01ffffff0200780c */ /* 0x000ff60003f04070 */
[----:B------:R-:W-:Y:S02]  /*89e0*/  @!UPT UIADD3 URZ, UPT, UPT, URZ, URZ, URZ ;  /* 0x000000fffffff290 */ /* 0x000fe4000fffe0ff */
[----:B------:R-:W-:Y:S05]  /*89f0*/  @P0 BRA `(.L_x_143) ;  /* 0x0000000000140947 */ /* 0x000fea0003800000 */
[----:B------:R-:W-:Y:S02]  /*8a00*/  MOV R57, R62 ;  /* 0x0000003e00397202 */ /* 0x000fe40000000f00 */
[----:B------:R-:W-:Y:S02]  /*8a10*/  MOV R56, 0x8a30 ;  /* 0x00008a3000387802 */ /* 0x000fe40000000f00 */
[----:B------:R-:W-:Y:S05]  /*8a20*/  CALL.REL.NOINC `($__internal_3_$__cuda_sm20_rcp_rn_f32_slowpath) ;  /* 0x00000038000c7944 */ /* 0x000fea0003c00000 */
[----:B------:R-:W-:Y:S01]  /*8a30*/  MOV R2, R32 ;  /* 0x0000002000027202 */ /* 0x000fe20000000f00 */
[----:B------:R-:W-:Y:S05]  /*8a40*/  BRA `(.L_x_144) ;  /* 0x0000000000107947 */ /* 0x000fea0003800000 */
.L_x_143:
[----:B------:R-:W1:Y:S02]  /*8a50*/  MUFU.RCP R2, R62 ;  /* 0x0000003e00027308 */ /* 0x000e640000001000 */
[----:B-1----:R-:W-:Y:S04]  /*8a60*/  FFMA R3, R62, R2, -1 ;  /* 0xbf8000003e037423 */ /* 0x002fe80000000002 */
[----:B------:R-:W-:Y:S04]  /*8a70*/  FADD.FTZ R3, -R3, -RZ ;  /* 0x800000ff03037221 */ /* 0x000fe80000010100 */
[----:B------:R-:W-:Y:S07]  /*8a80*/  FFMA R2, R2, R3, R2 ;  /* 0x0000000302027223 */ /* 0x000fee0000000002 */
.L_x_144:
[----:B------:R-:W-:Y:S05]  /*8a90*/  BSYNC.RECONVERGENT B1 ;  /* 0x0000000000017941 */ /* 0x000fea0003800200 */
.L_x_142:
        /* <DEDUP_REMOVED lines=11> */
.L_x_146:
[----:B------:R-:W1:Y:S02]  /*8b50*/  MUFU.RCP R3, R4 ;  /* 0x0000000400037308 */ /* 0x000e640000001000 */
[----:B-1----:R-:W-:Y:S04]  /*8b60*/  FFMA R4, R4, R3, -1 ;  /* 0xbf80000004047423 */ /* 0x002fe80000000003 */
[----:B------:R-:W-:Y:S04]  /*8b70*/  FADD.FTZ R4, -R4, -RZ ;  /* 0x800000ff04047221 */ /* 0x000fe80000010100 */
[----:B------:R-:W-:Y:S07]  /*8b80*/  FFMA R3, R3, R4, R3 ;  /* 0x0000000403037223 */ /* 0x000fee0000000003 */
.L_x_147:
[----:B------:R-:W-:Y:S05]  /*8b90*/  BSYNC.RECONVERGENT B1 ;  /* 0x0000000000017941 */ /* 0x000fea0003800200 */
.L_x_145:
        /* <DEDUP_REMOVED lines=11> */
.L_x_149:
[----:B------:R-:W1:Y:S02]  /*8c50*/  MUFU.RCP R4, R5 ;  /* 0x0000000500047308 */ /* 0x000e640000001000 */
[----:B-1----:R-:W-:Y:S04]  /*8c60*/  FFMA R5, R5, R4, -1 ;  /* 0xbf80000005057423 */ /* 0x002fe80000000004 */
[----:B------:R-:W-:Y:S04]  /*8c70*/  FADD.FTZ R5, -R5, -RZ ;  /* 0x800000ff05057221 */ /* 0x000fe80000010100 */
[----:B------:R-:W-:Y:S07]  /*8c80*/  FFMA R4, R4, R5, R4 ;  /* 0x0000000504047223 */ /* 0x000fee0000000004 */
.L_x_150:
[----:B------:R-:W-:Y:S05]  /*8c90*/  BSYNC.RECONVERGENT B1 ;  /* 0x0000000000017941 */ /* 0x000fea0003800200 */
.L_x_148:
        /* <DEDUP_REMOVED lines=11> */
.L_x_152:
[----:B------:R-:W1:Y:S02]  /*8d50*/  MUFU.RCP R5, R17 ;  /* 0x0000001100057308 */ /* 0x000e640000001000 */
[----:B-1----:R-:W-:Y:S04]  /*8d60*/  FFMA R6, R17, R5, -1 ;  /* 0xbf80000011067423 */ /* 0x002fe80000000005 */
[----:B------:R-:W-:Y:S04]  /*8d70*/  FADD.FTZ R6, -R6, -RZ ;  /* 0x800000ff06067221 */ /* 0x000fe80000010100 */
[----:B------:R-:W-:Y:S07]  /*8d80*/  FFMA R5, R5, R6, R5 ;  /* 0x0000000605057223 */ /* 0x000fee0000000005 */
.L_x_153:
[----:B------:R-:W-:Y:S05]  /*8d90*/  BSYNC.RECONVERGENT B1 ;  /* 0x0000000000017941 */ /* 0x000fea0003800200 */
.L_x_151:
        /* <DEDUP_REMOVED lines=11> */
.L_x_155:
[----:B------:R-:W1:Y:S02]  /*8e50*/  MUFU.RCP R6, R61 ;  /* 0x0000003d00067308 */ /* 0x000e640000001000 */
[----:B-1----:R-:W-:Y:S04]  /*8e60*/  FFMA R7, R61, R6, -1 ;  /* 0xbf8000003d077423 */ /* 0x002fe80000000006 */
[----:B------:R-:W-:Y:S04]  /*8e70*/  FADD.FTZ R7, -R7, -RZ ;  /* 0x800000ff07077221 */ /* 0x000fe80000010100 */
[----:B------:R-:W-:Y:S07]  /*8e80*/  FFMA R6, R6, R7, R6 ;  /* 0x0000000706067223 */ /* 0x000fee0000000006 */
.L_x_156:
[----:B------:R-:W-:Y:S05]  /*8e90*/  BSYNC.RECONVERGENT B1 ;  /* 0x0000000000017941 */ /* 0x000fea0003800200 */
.L_x_154:
        /* <DEDUP_REMOVED lines=11> */
.L_x_158:
[----:B------:R-:W1:Y:S02]  /*8f50*/  MUFU.RCP R7, R49 ;  /* 0x0000003100077308 */ /* 0x000e640000001000 */
[----:B-1----:R-:W-:Y:S04]  /*8f60*/  FFMA R8, R49, R7, -1 ;  /* 0xbf80000031087423 */ /* 0x002fe80000000007 */
[----:B------:R-:W-:Y:S04]  /*8f70*/  FADD.FTZ R8, -R8, -RZ ;  /* 0x800000ff08087221 */ /* 0x000fe80000010100 */
[----:B------:R-:W-:Y:S07]  /*8f80*/  FFMA R7, R7, R8, R7 ;  /* 0x0000000807077223 */ /* 0x000fee0000000007 */
.L_x_159:
[----:B------:R-:W-:Y:S05]  /*8f90*/  BSYNC.RECONVERGENT B1 ;  /* 0x0000000000017941 */ /* 0x000fea0003800200 */
.L_x_157:
        /* <DEDUP_REMOVED lines=11> */
.L_x_161:
[----:B------:R-:W1:Y:S02]  /*9050*/  MUFU.RCP R8, R31 ;  /* 0x0000001f00087308 */ /* 0x000e640000001000 */
[----:B-1----:R-:W-:Y:S04]  /*9060*/  FFMA R9, R31, R8, -1 ;  /* 0xbf8000001f097423 */ /* 0x002fe80000000008 */
[----:B------:R-:W-:Y:S04]  /*9070*/  FADD.FTZ R9, -R9, -RZ ;  /* 0x800000ff09097221 */ /* 0x000fe80000010100 */
[----:B------:R-:W-:Y:S07]  /*9080*/  FFMA R8, R8, R9, R8 ;  /* 0x0000000908087223 */ /* 0x000fee0000000008 */
.L_x_162:
[----:B------:R-:W-:Y:S05]  /*9090*/  BSYNC.RECONVERGENT B1 ;  /* 0x0000000000017941 */ /* 0x000fea0003800200 */
.L_x_160:
        /* <DEDUP_REMOVED lines=11> */
.L_x_164:
[----:B------:R-:W1:Y:S02]  /*9150*/  MUFU.RCP R9, R30 ;  /* 0x0000001e00097308 */ /* 0x000e640000001000 */
[----:B-1----:R-:W-:Y:S04]  /*9160*/  FFMA R10, R30, R9, -1 ;  /* 0xbf8000001e0a7423 */ /* 0x002fe80000000009 */
[----:B------:R-:W-:Y:S04]  /*9170*/  FADD.FTZ R10, -R10, -RZ ;  /* 0x800000ff0a0a7221 */ /* 0x000fe80000010100 */
[----:B------:R-:W-:Y:S07]  /*9180*/  FFMA R9, R9, R10, R9 ;  /* 0x0000000a09097223 */ /* 0x000fee0000000009 */
.L_x_165:
[----:B------:R-:W-:Y:S05]  /*9190*/  BSYNC.RECONVERGENT B1 ;  /* 0x0000000000017941 */ /* 0x000fea0003800200 */
.L_x_163:
        /* <DEDUP_REMOVED lines=11> */
.L_x_167:
[----:B------:R-:W1:Y:S02]  /*9250*/  MUFU.RCP R10, R48 ;  /* 0x00000030000a7308 */ /* 0x000e640000001000 */
[----:B-1----:R-:W-:Y:S04]  /*9260*/  FFMA R11, R48, R10, -1 ;  /* 0xbf800000300b7423 */ /* 0x002fe8000000000a */
[----:B------:R-:W-:Y:S04]  /*9270*/  FADD.FTZ R11, -R11, -RZ ;  /* 0x800000ff0b0b7221 */ /* 0x000fe80000010100 */
[----:B------:R-:W-:Y:S07]  /*9280*/  FFMA R10, R10, R11, R10 ;  /* 0x0000000b0a0a7223 */ /* 0x000fee000000000a */
.L_x_168:
[----:B------:R-:W-:Y:S05]  /*9290*/  BSYNC.RECONVERGENT B1 ;  /* 0x0000000000017941 */ /* 0x000fea0003800200 */
.L_x_166:
        /* <DEDUP_REMOVED lines=11> */
.L_x_170:
[----:B------:R-:W1:Y:S02]  /*9350*/  MUFU.RCP R11, R47 ;  /* 0x0000002f000b7308 */ /* 0x000e640000001000 */
[----:B-1----:R-:W-:Y:S04]  /*9360*/  FFMA R12, R47, R11, -1 ;  /* 0xbf8000002f0c7423 */ /* 0x002fe8000000000b */
[----:B------:R-:W-:Y:S04]  /*9370*/  FADD.FTZ R12, -R12, -RZ ;  /* 0x800000ff0c0c7221 */ /* 0x000fe80000010100 */
[----:B------:R-:W-:Y:S07]  /*9380*/  FFMA R11, R11, R12, R11 ;  /* 0x0000000c0b0b7223 */ /* 0x000fee000000000b */
.L_x_171:
[----:B------:R-:W-:Y:S05]  /*9390*/  BSYNC.RECONVERGENT B1 ;  /* 0x0000000000017941 */ /* 0x000fea0003800200 */
.L_x_169:
        /* <DEDUP_REMOVED lines=11> */
.L_x_173:
[----:B------:R-:W1:Y:S02]  /*9450*/  MUFU.RCP R12, R46 ;  /* 0x0000002e000c7308 */ /* 0x000e640000001000 */
[----:B-1----:R-:W-:Y:S04]  /*9460*/  FFMA R13, R46, R12, -1 ;  /* 0xbf8000002e0d7423 */ /* 0x002fe8000000000c */
[----:B------:R-:W-:Y:S04]  /*9470*/  FADD.FTZ R13, -R13, -RZ ;  /* 0x800000ff0d0d7221 */ /* 0x000fe80000010100 */
[----:B------:R-:W-:Y:S07]  /*9480*/  FFMA R12, R12, R13, R12 ;  /* 0x0000000d0c0c7223 */ /* 0x000fee000000000c */
.L_x_174:
[----:B------:R-:W-:Y:S05]  /*9490*/  BSYNC.RECONVERGENT B1 ;  /* 0x0000000000017941 */ /* 0x000fea0003800200 */
.L_x_172:
        /* <DEDUP_REMOVED lines=11> */
.L_x_176:
[----:B------:R-:W1:Y:S02]  /*9550*/  MUFU.RCP R13, R45 ;  /* 0x0000002d000d7308 */ /* 0x000e640000001000 */
[----:B-1----:R-:W-:Y:S04]  /*9560*/  FFMA R14, R45, R13, -1 ;  /* 0xbf8000002d0e7423 */ /* 0x002fe8000000000d */
[----:B------:R-:W-:Y:S04]  /*9570*/  FADD.FTZ R14, -R14, -RZ ;  /* 0x800000ff0e0e7221 */ /* 0x000fe80000010100 */
[----:B------:R-:W-:Y:S07]  /*9580*/  FFMA R13, R13, R14, R13 ;  /* 0x0000000e0d0d7223 */ /* 0x000fee000000000d */
.L_x_177:
[----:B------:R-:W-:Y:S05]  /*9590*/  BSYNC.RECONVERGENT B1 ;  /* 0x0000000000017941 */ /* 0x000fea0003800200 */
.L_x_175:
        /* <DEDUP_REMOVED lines=11> */
.L_x_179:
[----:B------:R-:W1:Y:S02]  /*9650*/  MUFU.RCP R14, R27 ;  /* 0x0000001b000e7308 */ /* 0x000e640000001000 */
[----:B-1----:R-:W-:Y:S04]  /*9660*/  FFMA R15, R27, R14, -1 ;  /* 0xbf8000001b0f7423 */ /* 0x002fe8000000000e */
[----:B------:R-:W-:Y:S04]  /*9670*/  FADD.FTZ R15, -R15, -RZ ;  /* 0x800000ff0f0f7221 */ /* 0x000fe80000010100 */
[----:B------:R-:W-:Y:S07]  /*9680*/  FFMA R14, R14, R15, R14 ;  /* 0x0000000f0e0e7223 */ /* 0x000fee000000000e */
.L_x_180:
[----:B------:R-:W-:Y:S05]  /*9690*/  BSYNC.RECONVERGENT B1 ;  /* 0x0000000000017941 */ /* 0x000fea0003800200 */
.L_x_178:
        /* <DEDUP_REMOVED lines=11> */
.L_x_182:
[----:B------:R-:W1:Y:S02]  /*9750*/  MUFU.RCP R15, R18 ;  /* 0x00000012000f7308 */ /* 0x000e640000001000 */
[----:B-1----:R-:W-:Y:S04]  /*9760*/  FFMA R18, R18, R15, -1 ;  /* 0xbf80000012127423 */ /* 0x002fe8000000000f */
[----:B------:R-:W-:Y:S04]  /*9770*/  FADD.FTZ R18, -R18, -RZ ;  /* 0x800000ff12127221 */ /* 0x000fe80000010100 */
[----:B------:R-:W-:Y:S07]  /*9780*/  FFMA R15, R15, R18, R15 ;  /* 0x000000120f0f7223 */ /* 0x000fee000000000f */
.L_x_183:
[----:B------:R-:W-:Y:S05]  /*9790*/  BSYNC.RECONVERGENT B1 ;  /* 0x0000000000017941 */ /* 0x000fea0003800200 */
.L_x_181:
        /* <DEDUP_REMOVED lines=11> */
.L_x_185:
[----:B------:R-:W1:Y:S02]  /*9850*/  MUFU.RCP R16, R52 ;  /* 0x0000003400107308 */ /* 0x000e640000001000 */
[----:B-1----:R-:W-:Y:S04]  /*9860*/  FFMA R17, R52, R16, -1 ;  /* 0xbf80000034117423 */ /* 0x002fe80000000010 */
[----:B------:R-:W-:Y:S04]  /*9870*/  FADD.FTZ R17, -R17, -RZ ;  /* 0x800000ff11117221 */ /* 0x000fe80000010100 */
[----:B------:R-:W-:Y:S07]  /*9880*/  FFMA R16, R16, R17, R16 ;  /* 0x0000001110107223 */ /* 0x000fee0000000010 */
.L_x_186:
[----:B------:R-:W-:Y:S05]  /*9890*/  BSYNC.RECONVERGENT B1 ;  /* 0x0000000000017941 */ /* 0x000fea0003800200 */
.L_x_184:
        /* <DEDUP_REMOVED lines=11> */
.L_x_188:
[----:B------:R-:W1:Y:S02]  /*9950*/  MUFU.RCP R17, R44 ;  /* 0x0000002c00117308 */ /* 0x000e640000001000 */
[----:B-1----:R-:W-:Y:S04]  /*9960*/  FFMA R18, R44, R17, -1 ;  /* 0xbf8000002c127423 */ /* 0x002fe80000000011 */
[----:B------:R-:W-:Y:S04]  /*9970*/  FADD.FTZ R18, -R18, -RZ ;  /* 0x800000ff12127221 */ /* 0x000fe80000010100 */
[----:B------:R-:W-:Y:S07]  /*9980*/  FFMA R17, R17, R18, R17 ;  /* 0x0000001211117223 */ /* 0x000fee0000000011 */
.L_x_189:
[----:B------:R-:W-:Y:S05]  /*9990*/  BSYNC.RECONVERGENT B1 ;  /* 0x0000000000017941 */ /* 0x000fea0003800200 */
.L_x_187:
        /* <DEDUP_REMOVED lines=11> */
.L_x_191:
[----:B------:R-:W1:Y:S02]  /*9a50*/  MUFU.RCP R18, R19 ;  /* 0x0000001300127308 */ /* 0x000e640000001000 */
[----:B-1----:R-:W-:Y:S04]  /*9a60*/  FFMA R19, R19, R18, -1 ;  /* 0xbf80000013137423 */ /* 0x002fe80000000012 */
[----:B------:R-:W-:Y:S04]  /*9a70*/  FADD.FTZ R19, -R19, -RZ ;  /* 0x800000ff13137221 */ /* 0x000fe80000010100 */
[----:B------:R-:W-:Y:S07]  /*9a80*/  FFMA R18, R18, R19, R18 ;  /* 0x0000001312127223 */ /* 0x000fee0000000012 */
.L_x_192:
[----:B------:R-:W-:Y:S05]  /*9a90*/  BSYNC.RECONVERGENT B1 ;  /* 0x0000000000017941 */ /* 0x000fea0003800200 */
.L_x_190:
        /* <DEDUP_REMOVED lines=11> */
.L_x_194:
[----:B------:R-:W1:Y:S02]  /*9b50*/  MUFU.RCP R19, R23 ;  /* 0x0000001700137308 */ /* 0x000e640000001000 */
[----:B-1----:R-:W-:Y:S04]  /*9b60*/  FFMA R23, R23, R19, -1 ;  /* 0xbf80000017177423 */ /* 0x002fe80000000013 */
[----:B------:R-:W-:Y:S04]  /*9b70*/  FADD.FTZ R23, -R23, -RZ ;  /* 0x800000ff17177221 */ /* 0x000fe80000010100 */
[----:B------:R-:W-:Y:S07]  /*9b80*/  FFMA R19, R19, R23, R19 ;  /* 0x0000001713137223 */ /* 0x000fee0000000013 */
.L_x_195:
[----:B------:R-:W-:Y:S05]  /*9b90*/  BSYNC.RECONVERGENT B1 ;  /* 0x0000000000017941 */ /* 0x000fea0003800200 */
.L_x_193:
        /* <DEDUP_REMOVED lines=11> */
.L_x_197:
[----:B------:R-:W1:Y:S02]  /*9c50*/  MUFU.RCP R20, R21 ;  /* 0x0000001500147308 */ /* 0x000e640000001000 */
[----:B-1----:R-:W-:Y:S04]  /*9c60*/  FFMA R21, R21, R20, -1 ;  /* 0xbf80000015157423 */ /* 0x002fe80000000014 */
[----:B------:R-:W-:Y:S04]  /*9c70*/  FADD.FTZ R21, -R21, -RZ ;  /* 0x800000ff15157221 */ /* 0x000fe80000010100 */
[----:B------:R-:W-:Y:S07]  /*9c80*/  FFMA R20, R20, R21, R20 ;  /* 0x0000001514147223 */ /* 0x000fee0000000014 */
.L_x_198:
[----:B------:R-:W-:Y:S05]  /*9c90*/  BSYNC.RECONVERGENT B1 ;  /* 0x0000000000017941 */ /* 0x000fea0003800200 */
.L_x_196:
        /* <DEDUP_REMOVED lines=11> */
.L_x_200:
[----:B------:R-:W1:Y:S02]  /*9d50*/  MUFU.RCP R21, R43 ;  /* 0x0000002b00157308 */ /* 0x000e640000001000 */
[----:B-1----:R-:W-:Y:S04]  /*9d60*/  FFMA R22, R43, R21, -1 ;  /* 0xbf8000002b167423 */ /* 0x002fe80000000015 */
[----:B------:R-:W-:Y:S04]  /*9d70*/  FADD.FTZ R22, -R22, -RZ ;  /* 0x800000ff16167221 */ /* 0x000fe80000010100 */
[----:B------:R-:W-:Y:S07]  /*9d80*/  FFMA R21, R21, R22, R21 ;  /* 0x0000001615157223 */ /* 0x000fee0000000015 */
.L_x_201:
[----:B------:R-:W-:Y:S05]  /*9d90*/  BSYNC.RECONVERGENT B1 ;  /* 0x0000000000017941 */ /* 0x000fea0003800200 */
.L_x_199:
        /* <DEDUP_REMOVED lines=11> */
.L_x_203:
[----:B------:R-:W1:Y:S02]  /*9e50*/  MUFU.RCP R22, R26 ;  /* 0x0000001a00167308 */ /* 0x000e640000001000 */
[----:B-1----:R-:W-:Y:S04]  /*9e60*/  FFMA R23, R26, R22, -1 ;  /* 0xbf8000001a177423 */ /* 0x002fe80000000016 */
[----:B------:R-:W-:Y:S04]  /*9e70*/  FADD.FTZ R23, -R23, -RZ ;  /* 0x800000ff17177221 */ /* 0x000fe80000010100 */
[----:B------:R-:W-:Y:S07]  /*9e80*/  FFMA R22, R22, R23, R22 ;  /* 0x0000001716167223 */ /* 0x000fee0000000016 */
.L_x_204:
[----:B------:R-:W-:Y:S05]  /*9e90*/  BSYNC.RECONVERGENT B1 ;  /* 0x0000000000017941 */ /* 0x000fea0003800200 */
.L_x_202:
        /* <DEDUP_REMOVED lines=11> */
.L_x_206:
[----:B------:R-:W1:Y:S02]  /*9f50*/  MUFU.RCP R23, R25 ;  /* 0x0000001900177308 */ /* 0x000e640000001000 */
[----:B-1----:R-:W-:Y:S04]  /*9f60*/  FFMA R25, R25, R23, -1 ;  /* 0xbf80000019197423 */ /* 0x002fe80000000017 */
[----:B------:R-:W-:Y:S04]  /*9f70*/  FADD.FTZ R25, -R25, -RZ ;  /* 0x800000ff19197221 */ /* 0x000fe80000010100 */
[----:B------:R-:W-:Y:S07]  /*9f80*/  FFMA R23, R23, R25, R23 ;  /* 0x0000001917177223 */ /* 0x000fee0000000017 */
.L_x_207:
[----:B------:R-:W-:Y:S05]  /*9f90*/  BSYNC.RECONVERGENT B1 ;  /* 0x0000000000017941 */ /* 0x000fea0003800200 */
.L_x_205:
        /* <DEDUP_REMOVED lines=11> */
.L_x_209:
[----:B------:R-:W1:Y:S02]  /*a050*/  MUFU.RCP R24, R53 ;  /* 0x0000003500187308 */ /* 0x000e640000001000 */
[----:B-1----:R-:W-:Y:S04]  /*a060*/  FFMA R25, R53, R24, -1 ;  /* 0xbf80000035197423 */ /* 0x002fe80000000018 */
[----:B------:R-:W-:Y:S04]  /*a070*/  FADD.FTZ R25, -R25, -RZ ;  /* 0x800000ff19197221 */ /* 0x000fe80000010100 */
[----:B------:R-:W-:Y:S07]  /*a080*/  FFMA R24, R24, R25, R24 ;  /* 0x0000001918187223 */ /* 0x000fee0000000018 */
.L_x_210:
[----:B------:R-:W-:Y:S05]  /*a090*/  BSYNC.RECONVERGENT B1 ;  /* 0x0000000000017941 */ /* 0x000fea0003800200 */
.L_x_208:
        /* <DEDUP_REMOVED lines=11> */
.L_x_212:
[----:B------:R-:W1:Y:S02]  /*a150*/  MUFU.RCP R25, R51 ;  /* 0x0000003300197308 */ /* 0x000e640000001000 */
[----:B-1----:R-:W-:Y:S04]  /*a160*/  FFMA R26, R51, R25, -1 ;  /* 0xbf800000331a7423 */ /* 0x002fe80000000019 */
[----:B------:R-:W-:Y:S04]  /*a170*/  FADD.FTZ R26, -R26, -RZ ;  /* 0x800000ff1a1a7221 */ /* 0x000fe80000010100 */
[----:B------:R-:W-:Y:S07]  /*a180*/  FFMA R25, R25, R26, R25 ;  /* 0x0000001a19197223 */ /* 0x000fee0000000019 */
.L_x_213:
[----:B------:R-:W-:Y:S05]  /*a190*/  BSYNC.RECONVERGENT B1 ;  /* 0x0000000000017941 */ /* 0x000fea0003800200 */
.L_x_211:
        /* <DEDUP_REMOVED lines=11> */
.L_x_215:
[----:B------:R-:W1:Y:S02]  /*a250*/  MUFU.RCP R26, R42 ;  /* 0x0000002a001a7308 */ /* 0x000e640000001000 */
[----:B-1----:R-:W-:Y:S04]  /*a260*/  FFMA R27, R42, R26, -1 ;  /* 0xbf8000002a1b7423 */ /* 0x002fe8000000001a */
[----:B------:R-:W-:Y:S04]  /*a270*/  FADD.FTZ R27, -R27, -RZ ;  /* 0x800000ff1b1b7221 */ /* 0x000fe80000010100 */
[----:B------:R-:W-:Y:S07]  /*a280*/  FFMA R26, R26, R27, R26 ;  /* 0x0000001b1a1a7223 */ /* 0x000fee000000001a */
.L_x_216:
[----:B------:R-:W-:Y:S05]  /*a290*/  BSYNC.RECONVERGENT B1 ;  /* 0x0000000000017941 */ /* 0x000fea0003800200 */
.L_x_214:
        /* <DEDUP_REMOVED lines=11> */
.L_x_218:
[----:B------:R-:W1:Y:S02]  /*a350*/  MUFU.RCP R27, R28 ;  /* 0x0000001c001b7308 */ /* 0x000e640000001000 */
[----:B-1----:R-:W-:Y:S04]  /*a360*/  FFMA R28, R28, R27, -1 ;  /* 0xbf8000001c1c7423 */ /* 0x002fe8000000001b */
[----:B------:R-:W-:Y:S04]  /*a370*/  FADD.FTZ R28, -R28, -RZ ;  /* 0x800000ff1c1c7221 */ /* 0x000fe80000010100 */
[----:B------:R-:W-:Y:S07]  /*a380*/  FFMA R27, R27, R28, R27 ;  /* 0x0000001c1b1b7223 */ /* 0x000fee000000001b */
.L_x_219:
[----:B------:R-:W-:Y:S05]  /*a390*/  BSYNC.RECONVERGENT B1 ;  /* 0x0000000000017941 */ /* 0x000fea0003800200 */
.L_x_217:
        /* <DEDUP_REMOVED lines=11> */
.L_x_221:
[----:B------:R-:W1:Y:S02]  /*a450*/  MUFU.RCP R28, R29 ;  /* 0x0000001d001c7308 */ /* 0x000e640000001000 */
[----:B-1----:R-:W-:Y:S04]  /*a460*/  FFMA R29, R29, R28, -1 ;  /* 0xbf8000001d1d7423 */ /* 0x002fe8000000001c */
[----:B------:R-:W-:Y:S04]  /*a470*/  FADD.FTZ R29, -R29, -RZ ;  /* 0x800000ff1d1d7221 */ /* 0x000fe80000010100 */
[----:B------:R-:W-:Y:S07]  /*a480*/  FFMA R28, R28, R29, R28 ;  /* 0x0000001d1c1c7223 */ /* 0x000fee000000001c */
.L_x_222:
[----:B------:R-:W-:Y:S05]  /*a490*/  BSYNC.RECONVERGENT B1 ;  /* 0x0000000000017941 */ /* 0x000fea0003800200 */
.L_x_220:
        /* <DEDUP_REMOVED lines=11> */
.L_x_224:
[----:B------:R-:W1:Y:S02]  /*a550*/  MUFU.RCP R29, R50 ;  /* 0x00000032001d7308 */ /* 0x000e640000001000 */
[----:B-1----:R-:W-:Y:S04]  /*a560*/  FFMA R30, R50, R29, -1 ;  /* 0xbf800000321e7423 */ /* 0x002fe8000000001d */
[----:B------:R-:W-:Y:S04]  /*a570*/  FADD.FTZ R30, -R30, -RZ ;  /* 0x800000ff1e1e7221 */ /* 0x000fe80000010100 */
[----:B------:R-:W-:Y:S07]  /*a580*/  FFMA R29, R29, R30, R29 ;  /* 0x0000001e1d1d7223 */ /* 0x000fee000000001d */
.L_x_225:
[----:B------:R-:W-:Y:S05]  /*a590*/  BSYNC.RECONVERGENT B1 ;  /* 0x0000000000017941 */ /* 0x000fea0003800200 */
.L_x_223:
        /* <DEDUP_REMOVED lines=11> */
.L_x_227:
[----:B------:R-:W1:Y:S02]  /*a650*/  MUFU.RCP R30, R35 ;  /* 0x00000023001e7308 */ /* 0x000e640000001000 */
[----:B-1----:R-:W-:Y:S04]  /*a660*/  FFMA R31, R35, R30, -1 ;  /* 0xbf800000231f7423 */ /* 0x002fe8000000001e */
[----:B------:R-:W-:Y:S04]  /*a670*/  FADD.FTZ R31, -R31, -RZ ;  /* 0x800000ff1f1f7221 */ /* 0x000fe80000010100 */
[----:B------:R-:W-:Y:S07]  /*a680*/  FFMA R30, R30, R31, R30 ;  /* 0x0000001f1e1e7223 */ /* 0x000fee000000001e */
.L_x_228:
[----:B------:R-:W-:Y:S05]  /*a690*/  BSYNC.RECONVERGENT B1 ;  /* 0x0000000000017941 */ /* 0x000fea0003800200 */
.L_x_226:
        /* <DEDUP_REMOVED lines=11> */
.L_x_230:
[----:B------:R-:W1:Y:S02]  /*a750*/  MUFU.RCP R31, R34 ;  /* 0x00000022001f7308 */ /* 0x000e640000001000 */
[----:B-1----:R-:W-:Y:S04]  /*a760*/  FFMA R34, R34, R31, -1 ;  /* 0xbf80000022227423 */ /* 0x002fe8000000001f */
[----:B------:R-:W-:Y:S04]  /*a770*/  FADD.FTZ R34, -R34, -RZ ;  /* 0x800000ff22227221 */ /* 0x000fe80000010100 */
[----:B------:R-:W-:Y:S07]  /*a780*/  FFMA R31, R31, R34, R31 ;  /* 0x000000221f1f7223 */ /* 0x000fee000000001f */
.L_x_231:
[----:B------:R-:W-:Y:S05]  /*a790*/  BSYNC.RECONVERGENT B1 ;  /* 0x0000000000017941 */ /* 0x000fea0003800200 */
.L_x_229:
        /* <DEDUP_REMOVED lines=9> */
[----:B------:R-:W-:Y:S05]  /*a830*/  BRA `(.L_x_234) ;  /* 0x0000000000107947 */ /* 0x000fea0003800000 */
.L_x_233:
[----:B------:R-:W1:Y:S02]  /*a840*/  MUFU.RCP R32, R33 ;  /* 0x0000002100207308 */ /* 0x000e640000001000 */
[----:B-1----:R-:W-:Y:S04]  /*a850*/  FFMA R33, R33, R32, -1 ;  /* 0xbf80000021217423 */ /* 0x002fe80000000020 */
[----:B------:R-:W-:Y:S04]  /*a860*/  FADD.FTZ R33, -R33, -RZ ;  /* 0x800000ff21217221 */ /* 0x000fe80000010100 */
[----:B------:R-:W-:Y:S07]  /*a870*/  FFMA R32, R32, R33, R32 ;  /* 0x0000002120207223 */ /* 0x000fee0000000020 */
.L_x_234:
[----:B------:R-:W-:Y:S05]  /*a880*/  BSYNC.RECONVERGENT B1 ;  /* 0x0000000000017941 */ /* 0x000fea0003800200 */
.L_x_232:
[----:B------:R-:W-:Y:S01]  /*a890*/  F2FP.SATFINITE.E4M3.F32.PACK_AB_MERGE_C R0, R2, R0, RZ ;  /* 0x000000000200723e */ /* 0x000fe200048070ff */
[----:B------:R-:W-:Y:S01]  /*a8a0*/  USHF.L.U32 UR8, UR42, 0xc, URZ ;  /* 0x0000000c2a087899 */ /* 0x000fe200080006ff */
[----:B------:R-:W-:Y:S01]  /*a8b0*/  F2FP.SATFINITE.E4M3.F32.PACK_AB_MERGE_C R10, R10, R9, RZ ;  /* 0x000000090a0a723e */ /* 0x000fe200048070ff */
[----:B------:R-:W-:Y:S01]  /*a8c0*/  BSSY.RECONVERGENT B0, `(.L_x_235) ;  /* 0x0000042000007945 */ /* 0x000fe20003800200 */
[----:B------:R-:W-:Y:S02]  /*a8d0*/  F2FP.SATFINITE.E4M3.F32.PACK_AB_MERGE_C R11, R12, R11, RZ ;  /* 0x0000000b0c0b723e */ /* 0x000fe400048070ff */
[----:B------:R-:W-:Y:S02]  /*a8e0*/  LOP3.LUT P0, RZ, R109, 0x80, RZ, 0xc0, !PT ;  /* 0x000000806dff7812 */ /* 0x000fe4000780c0ff */
[----:B------:R-:W-:Y:S02]  /*a8f0*/  LOP3.LUT R2, R108, UR8, RZ, 0xfc, !PT ;  /* 0x000000086c027c12 */ /* 0x000fe4000f8efcff */
[----:B------:R-:W-:Y:S02]  /*a900*/  F2FP.SATFINITE.E4M3.F32.PACK_AB_MERGE_C R3, R4, R3, RZ ;  /* 0x000000030403723e */ /* 0x000fe400048070ff */
[----:B------:R-:W-:Y:S01]  /*a910*/  F2FP.SATFINITE.E4M3.F32.PACK_AB_MERGE_C R5, R6, R5, RZ ;  /* 0x000000050605723e */ /* 0x000fe200048070ff */
[----:B------:R-:W-:Y:S01]  /*a920*/  VIADD R12, R2, UR41 ;  /* 0x00000029020c7c36 */ /* 0x000fe20008000000 */
[----:B------:R-:W-:Y:S02]  /*a930*/  F2FP.SATFINITE.E4M3.F32.PACK_AB_MERGE_C R7, R8, R7, RZ ;  /* 0x000000070807723e */ /* 0x000fe400048070ff */
[----:B------:R-:W-:Y:S02]  /*a940*/  F2FP.SATFINITE.E4M3.F32.PACK_AB_MERGE_C R13, R14, R13, RZ ;  /* 0x0000000d0e0d723e */ /* 0x000fe400048070ff */
[----:B------:R-:W-:Y:S02]  /*a950*/  F2FP.SATFINITE.E4M3.F32.PACK_AB_MERGE_C R15, R16, R15, RZ ;  /* 0x0000000f100f723e */ /* 0x000fe400048070ff */
[----:B------:R-:W-:Y:S02]  /*a960*/  PRMT R10, R10, 0x5410, R11 ;  /* 0x000054100a0a7816 */ /* 0x000fe4000000000b */
[----:B------:R-:W-:Y:S01]  /*a970*/  PRMT R8, R0, 0x5410, R3 ;  /* 0x0000541000087816 */ /* 0x000fe20000000003 */
[C---:B------:R-:W-:Y:S01]  /*a980*/  VIADD R3, R12.reuse, 0x2300 ;  /* 0x000023000c037836 */ /* 0x040fe20000000000 */
[----:B------:R-:W-:Y:S01]  /*a990*/  PRMT R9, R5, 0x5410, R7 ;  /* 0x0000541005097816 */ /* 0x000fe20000000007 */
[----:B------:R-:W-:Y:S01]  /*a9a0*/  VIADD R0, R12, 0x2310 ;  /* 0x000023100c007836 */ /* 0x000fe20000000000 */
[----:B------:R-:W-:Y:S01]  /*a9b0*/  PRMT R11, R13, 0x5410, R15 ;  /* 0x000054100d0b7816 */ /* 0x000fe2000000000f */
[----:B------:R-:W-:Y:S01]  /*a9c0*/  @P0 VIADD R0, R3, 0xfffffff0 ;  /* 0xfffffff003000836 */ /* 0x000fe20000000000 */
[----:B------:R-:W-:Y:S02]  /*a9d0*/  F2FP.SATFINITE.E4M3.F32.PACK_AB_MERGE_C R4, R18, R17, RZ ;  /* 0x000000111204723e */ /* 0x000fe400048070ff */
[----:B------:R-:W-:Y:S01]  /*a9e0*/  F2FP.SATFINITE.E4M3.F32.PACK_AB_MERGE_C R19, R20, R19, RZ ;  /* 0x000000131413723e */ /* 0x000fe200048070ff */
[----:B------:R1:W-:Y:S01]  /*a9f0*/  STS.128 [R2+UR41+0x2300], R8 ;  /* 0x0023000802007988 */ /* 0x0003e20008000c29 */
[----:B------:R-:W-:Y:S02]  /*aa00*/  F2FP.SATFINITE.E4M3.F32.PACK_AB_MERGE_C R21, R22, R21, RZ ;  /* 0x000000151615723e */ /* 0x000fe400048070ff */
[----:B------:R-:W-:Y:S02]  /*aa10*/  F2FP.SATFINITE.E4M3.F32.PACK_AB_MERGE_C R23, R24, R23, RZ ;  /* 0x000000171817723e */ /* 0x000fe400048070ff */
[----:B------:R-:W-:Y:S02]  /*aa20*/  F2FP.SATFINITE.E4M3.F32.PACK_AB_MERGE_C R6, R26, R25, RZ ;  /* 0x000000191a06723e */ /* 0x000fe400048070ff */
[----:B------:R-:W-:Y:S02]  /*aa30*/  F2FP.SATFINITE.E4M3.F32.PACK_AB_MERGE_C R27, R28, R27, RZ ;  /* 0x0000001b1c1b723e */ /* 0x000fe400048070ff */
[----:B------:R-:W-:Y:S02]  /*aa40*/  F2FP.SATFINITE.E4M3.F32.PACK_AB_MERGE_C R29, R30, R29, RZ ;  /* 0x0000001d1e1d723e */ /* 0x000fe400048070ff */
[----:B------:R-:W-:Y:S02]  /*aa50*/  F2FP.SATFINITE.E4M3.F32.PACK_AB_MERGE_C R31, R32, R31, RZ ;  /* 0x0000001f201f723e */ /* 0x000fe400048070ff */
[----:B------:R-:W-:Y:S02]  /*aa60*/  PRMT R4, R4, 0x5410, R19 ;  /* 0x0000541004047816 */ /* 0x000fe40000000013 */
[----:B------:R-:W-:Y:S02]  /*aa70*/  PRMT R5, R21, 0x5410, R23 ;  /* 0x0000541015057816 */ /* 0x000fe40000000017 */
[----:B------:R-:W-:Y:S02]  /*aa80*/  PRMT R6, R6, 0x5410, R27 ;  /* 0x0000541006067816 */ /* 0x000fe4000000001b */
[----:B------:R-:W-:Y:S02]  /*aa90*/  PRMT R7, R29, 0x5410, R31 ;  /* 0x000054101d077816 */ /* 0x000fe4000000001f */
[----:B------:R-:W-:Y:S03]  /*aaa0*/  ISETP.NE.AND P0, PT, R110, RZ, PT ;  /* 0x000000ff6e00720c */ /* 0x000fe60003f05270 */
[----:B------:R1:W-:Y:S01]  /*aab0*/  STS.128 [R0], R4 ;  /* 0x0000000400007388 */ /* 0x0003e20000000c00 */
[----:B------:R-:W-:Y:S01]  /*aac0*/  @!PT LDS RZ, [RZ] ;  /* 0x00000000fffff984 */ /* 0x000fe20000000800 */
[----:B------:R-:W-:Y:S01]  /*aad0*/  @!PT LDS RZ, [RZ] ;  /* 0x00000000fffff984 */ /* 0x000fe20000000800 */
[----:B------:R-:W-:Y:S01]  /*aae0*/  @!PT LDS RZ, [RZ] ;  /* 0x00000000fffff984 */ /* 0x000fe20000000800 */
[----:B------:R-:W-:Y:S01]  /*aaf0*/  @!PT LDS RZ, [RZ] ;  /* 0x00000000fffff984 */ /* 0x000fe20000000800 */
[----:B------:R2:W-:Y:S07]  /*ab00*/  MEMBAR.ALL.CTA ;  /* 0x0000000000007992 */ /* 0x0005ee0000008000 */
[----:B--2---:R-:W2:Y:S02]  /*ab10*/  FENCE.VIEW.ASYNC.S ;  /* 0x00000000000073c6 */ /* 0x004ea40000000000 */
[----:B--2---:R-:W-:Y:S06]  /*ab20*/  BAR.SYNC.DEFER_BLOCKING 0x1, 0x80 ;  /* 0x0042000000007b1d */ /* 0x004fec0000010000 */
[----:B------:R-:W-:Y:S05]  /*ab30*/  @P0 BRA `(.L_x_236) ;  /* 0x0000000000680947 */ /* 0x000fea0003800000 */
[----:B------:R-:W-:Y:S01]  /*ab40*/  UIADD3 UR10, UP0, UPT, UR46, 0x680, URZ ;  /* 0x000006802e0a7890 */ /* 0x000fe2000ff1e0ff */
[----:B------:R-:W-:Y:S01]  /*ab50*/  R2UR UR6, R94 ;  /* 0x000000005e0672ca */ /* 0x000fe200000e0000 */
[----:B------:R-:W-:Y:S01]  /*ab60*/  UIADD3 UR9, UPT, UPT, UR41, UR8, URZ ;  /* 0x0000000829097290 */ /* 0x000fe2000fffe0ff */
[----:B-1----:R-:W-:Y:S01]  /*ab70*/  IMAD.IADD R0, R93, 0x1, R38 ;  /* 0x000000015d007824 */ /* 0x002fe200078e0226 */
[----:B------:R-:W-:Y:S01]  /*ab80*/  UIADD3.X UR11, UPT, UPT, URZ, UR47, URZ, UP0, !UPT ;  /* 0x0000002fff0b7290 */ /* 0x000fe200087fe4ff */
[----:B------:R-:W-:Y:S01]  /*ab90*/  PLOP3.LUT P0, PT, PT, PT, PT, 0x80, 0x8 ;  /* 0x000000000008781c */ /* 0x000fe20003f0f070 */
[----:B------:R-:W-:Y:S11]  /*aba0*/  UIADD3 UR4, UPT, UPT, UR9, 0x2300, URZ ;  /* 0x0000230009047890 */ /* 0x000ff6000fffe0ff */
[----:B------:R-:W-:Y:S01]  /*abb0*/  @!UPT UIADD3 URZ, UPT, UPT, URZ, URZ, URZ ;  /* 0x000000fffffff290 */ /* 0x000fe2000fffe0ff */
.L_x_237:
[----:B------:R-:W-:Y:S02]  /*abc0*/  PLOP3.LUT P1, PT, P1, P0, PT, 0xf2, 0x2f ;  /* 0x00000000002f781c */ /* 0x000fe40000f21e72 */
[----:B------:R-:W-:Y:S01]  /*abd0*/  @P0 R2UR P1, UR5, R0 ;  /* 0x00000000000502ca */ /* 0x000fe20000020000 */
[----:B------:R-:W-:Y:S07]  /*abe0*/  UMOV UR7, UR36 ;  /* 0x0000002400077c82 */ /* 0x000fee0008000000 */
[----:B------:R-:W-:Y:S05]  /*abf0*/  @P0 PLOP3.LUT P0, PT, P1, PT, PT, 0x80, 0x8 ;  /* 0x000000000008081c */ /* 0x000fea0000f0f070 */
[----:B------:R1:W-:Y:S08]  /*ac00*/  UTMASTG.3D [UR4], [UR10] ;  /* 0x000000040a0073b5 */ /* 0x0003f00008010000 */
[----:B-1----:R-:W-:Y:S05]  /*ac10*/  @P0 BRA.U.ANY `(.L_x_237) ;  /* 0xfffffffd00e80947 */ /* 0x002fea000393ffff */
[----:B------:R-:W-:Y:S01]  /*ac20*/  R2UR UR6, R94 ;  /* 0x000000005e0672ca */ /* 0x000fe200000e0000 */
[----:B------:R-:W-:Y:S01]  /*ac30*/  UIADD3 UR4, UPT, UPT, UR9, 0x2b00, URZ ;  /* 0x00002b0009047890 */ /* 0x000fe2000fffe0ff */
[----:B------:R-:W-:Y:S01]  /*ac40*/  PLOP3.LUT P0, PT, PT, PT, PT, 0x80, 0x8 ;  /* 0x000000000008781c */ /* 0x000fe20003f0f070 */
[----:B------:R-:W-:Y:S11]  /*ac50*/  VIADD R0, R0, 0x40 ;  /* 0x0000004000007836 */ /* 0x000ff60000000000 */
[----:B------:R-:W-:Y:S01]  /*ac60*/  @!UPT UIADD3 URZ, UPT, UPT, URZ, URZ, URZ ;  /* 0x000000fffffff290 */ /* 0x000fe2000fffe0ff */
.L_x_238:
[----:B------:R-:W-:Y:S02]  /*ac70*/  PLOP3.LUT P1, PT, P1, P0, PT, 0xf2, 0x2f ;  /* 0x00000000002f781c */ /* 0x000fe40000f21e72 */
[----:B------:R-:W-:Y:S01]  /*ac80*/  @P0 R2UR P1, UR5, R0 ;  /* 0x00000000000502ca */ /* 0x000fe20000020000 */
[----:B------:R-:W-:Y:S07]  /*ac90*/  UMOV UR7, UR36 ;  /* 0x0000002400077c82 */ /* 0x000fee0008000000 */
[----:B------:R-:W-:Y:S05]  /*aca0*/  @P0 PLOP3.LUT P0, PT, P1, PT, PT, 0x80, 0x8 ;  /* 0x000000000008081c */ /* 0x000fea0000f0f070 */
[----:B------:R1:W-:Y:S08]  /*acb0*/  UTMASTG.3D [UR4], [UR10] ;  /* 0x000000040a0073b5 */ /* 0x0003f00008010000 */
[----:B-1----:R-:W-:Y:S05]  /*acc0*/  @P0 BRA.U.ANY `(.L_x_238) ;  /* 0xfffffffd00e80947 */ /* 0x002fea000393ffff */
[----:B------:R0:W-:Y:S02]  /*acd0*/  UTMACMDFLUSH ;  /* 0x00000000000079b7 */ /* 0x0001e40000000000 */
.L_x_236:
[----:B------:R-:W-:Y:S05]  /*ace0*/  BSYNC.RECONVERGENT B0 ;  /* 0x0000000000007941 */ /* 0x000fea0003800200 */
.L_x_235:
[----:B------:R-:W-:Y:S01]  /*acf0*/  UIADD3 UR42, UPT, UPT, UR42, 0x1, URZ ;  /* 0x000000012a2a7890 */ /* 0x000fe2000fffe0ff */
[----:B------:R-:W-:Y:S01]  /*ad00*/  ISETP.NE.AND P0, PT, R110, RZ, PT ;  /* 0x000000ff6e00720c */ /* 0x000fe20003f05270 */
[----:B------:R-:W-:Y:S02]  /*ad10*/  BSSY.RECONVERGENT B0, `(.L_x_239) ;  /* 0x0000005000007945 */ /* 0x000fe40003800200 */
[----:B------:R-:W-:Y:S04]  /*ad20*/  UISETP.NE.AND UP0, UPT, UR42, 0x2, UPT ;  /* 0x000000022a00788c */ /* 0x000fe8000bf05270 */
[----:B------:R-:W-:Y:S06]  /*ad30*/  USEL UR42, UR42, URZ, UP0 ;  /* 0x000000ff2a2a7287 */ /* 0x000fec0008000000 */
[----:B------:R-:W-:Y:S05]  /*ad40*/  @P0 BRA `(.L_x_240) ;  /* 0x0000000000040947 */ /* 0x000fea0003800000 */
[----:B------:R-:W-:Y:S04]  /*ad50*/  DEPBAR.LE SB0, 0x1 ;  /* 0x000080400000791a */ /* 0x000fe80000000000 */
.L_x_240:
[----:B------:R-:W-:Y:S05]  /*ad60*/  BSYNC.RECONVERGENT B0 ;  /* 0x0000000000007941 */ /* 0x000fea0003800200 */
.L_x_239:
[----:B------:R-:W-:Y:S01]  /*ad70*/  BAR.SYNC.DEFER_BLOCKING 0x1, 0x80 ;  /* 0x0042000000007b1d */ /* 0x000fe20000010000 */
[----:B------:R-:W-:Y:S01]  /*ad80*/  ISETP.NE.AND P1, PT, R115, RZ, PT ;  /* 0x000000ff7300720c */ /* 0x000fe20003f25270 */
[----:B------:R-:W-:Y:S01]  /*ad90*/  IMAD.MOV.U32 R38, RZ, RZ, 0x20 ;  /* 0x00000020ff267424 */ /* 0x000fe200078e00ff */
[----:B------:R-:W-:Y:S02]  /*ada0*/  ISETP.NE.AND P0, PT, R117, RZ, PT ;  /* 0x000000ff7500720c */ /* 0x000fe40003f05270 */
[----:B------:R-:W-:Y:S02]  /*adb0*/  ISETP.NE.AND P2, PT, R114, RZ, PT ;  /* 0x000000ff7200720c */ /* 0x000fe40003f45270 */
[----:B------:R-:W-:Y:S02]  /*adc0*/  PLOP3.LUT P1, PT, P0, P1, PT, 0xf8, 0x8f ;  /* 0x00000000008f781c */ /* 0x000fe40000723f70 */
[----:B------:R-:W-:Y:S11]  /*add0*/  SEL R100, R100, 0x1, P0 ;  /* 0x0000000164647807 */ /* 0x000ff60000000000 */
[----:B-1----:R-:W-:Y:S02]  /*ade0*/  @!P1 LEA R2, R105, UR41, 0x3 ;  /* 0x0000002969029c11 */ /* 0x002fe4000f8e18ff */
[----:B------:R-:W-:Y:S04]  /*adf0*/  @!P1 SHF.L.U32 R0, R104, 0x1f, RZ ;  /* 0x0000001f68009819 */ /* 0x000fe800000006ff */
[----:B------:R-:W1:Y:S02]  /*ae00*/  @!P1 SYNCS.PHASECHK.TRANS64.TRYWAIT P0, [R2+URZ+0x1a0], R0 ;  /* 0x0001a000020095a7 */ /* 0x000e6400080011ff */
[----:B-1----:R-:W-:Y:S02]  /*ae10*/  @!P1 SEL R100, RZ, 0x1, !P0 ;  /* 0x00000001ff649807 */ /* 0x002fe40004000000 */
[----:B------:R-:W-:Y:S02]  /*ae20*/  PLOP3.LUT P1, PT, PT, PT, PT, 0x80, 0x8 ;  /* 0x000000000008781c */ /* 0x000fe40003f2f070 */
[----:B------:R-:W-:Y:S02]  /*ae30*/  PLOP3.LUT P0, PT, PT, PT, PT, 0x8, 0x80 ;  /* 0x000000000080781c */ /* 0x000fe40003f0e170 */
[----:B------:R-:W-:Y:S01]  /*ae40*/  P2R R115, PR, RZ, 0x2 ;  /* 0x00000002ff737803 */ /* 0x000fe20000000000 */
[----:B------:R-:W-:Y:S10]  /*ae50*/  @P2 BRA `(.L_x_241) ;  /* 0xffffffbc005c2947 */ /* 0x000ff4000383ffff */
[----:B------:R-:W-:Y:S01]  /*ae60*/  ISETP.NE.AND P2, PT, R113, RZ, PT ;  /* 0x000000ff7100720c */ /* 0x000fe20003f45270 */
[----:B------:R-:W-:Y:S01]  /*ae70*/  IMAD.MOV.U32 R105, RZ, RZ, R98 ;  /* 0x000000ffff697224 */ /* 0x000fe200078e0062 */
[----:B------:R-:W-:Y:S01]  /*ae80*/  ISETP.NE.AND P0, PT, R95, 0x2, PT ;  /* 0x000000025f00780c */ /* 0x000fe20003f05270 */
[----:B------:R-:W-:Y:S02]  /*ae90*/  IMAD.MOV.U32 R104, RZ, RZ, R99 ;  /* 0x000000ffff687224 */ /* 0x000fe400078e0063 */
[----:B------:R-:W-:Y:S01]  /*aea0*/  IMAD.IADD R22, R101, 0x1, R82 ;  /* 0x0000000165167824 */ /* 0x000fe200078e0252 */
[----:B------:R-:W-:Y:S01]  /*aeb0*/  SEL R0, RZ, 0x1, P0 ;  /* 0x00000001ff007807 */ /* 0x000fe20000000000 */
[----:B------:R-:W-:Y:S01]  /*aec0*/  IMAD.IADD R23, R102, 0x1, R83 ;  /* 0x0000000166177824 */ /* 0x000fe200078e0253 */
[----:B------:R-:W-:Y:S02]  /*aed0*/  SEL R95, R95, RZ, P0 ;  /* 0x000000ff5f5f7207 */ /* 0x000fe40000000000 */
[----:B------:R-:W-:-:S03]  /*aee0*/  LOP3.LUT R106, R106, R0, RZ, 0x3c, !PT ;  /* 0x000000006a6a7212 */ /* 0x000fc600078e3cff */
[----:B------:R-:W-:Y:S01]  /*aef0*/  @P2 R2UR UR36, R103 ;  /* 0x00000000672422ca */ /* 0x000fe200000e0000 */
[----:B------:R-:W-:-:S14]  /*af00*/  @P2 BRA `(.L_x_242) ;  /* 0xffffffac00ec2947 */ /* 0x000fdc000383ffff */
[----:B------:R-:W-:Y:S05]  /*af10*/  EXIT ;  /* 0x000000000000794d */ /* 0x000fea0003800000 */
.L_x_25:
[----:B--2---:R2:W4:Y:S02]  /*af20*/  SYNCS.PHASECHK.TRANS64.TRYWAIT P0, [R2+URZ+0x240], R3 ;  /* 0x00024003020075a7 */ /* 0x00452400080011ff */
[----:B----4-:R-:W-:Y:S05]  /*af30*/  @!P0 NANOSLEEP.SYNCS 0x989680 ;  /* 0x009896800000895d */ /* 0x010fea0003900000 */
[----:B------:R-:W4:Y:S02]  /*af40*/  @!P0 SYNCS.PHASECHK.TRANS64 P0, [R2+URZ+0x240], R3 ;  /* 0x00024003020085a7 */ /* 0x000f2400080010ff */
[----:B----4-:R-:W-:Y:S05]  /*af50*/  @!P0 BRA `(.L_x_25) ;  /* 0xfffffffc00f08947 */ /* 0x010fea000383ffff */
[----:B------:R-:W-:Y:S05]  /*af60*/  BRA `(.L_x_243) ;  /* 0xffffff6800bc7947 */ /* 0x000fea000383ffff */
.L_x_28:
[----:B------:R-:W-:-:S07]  /*af70*/  MOV R2, UR33 ;  /* 0x0000002100027c02 */ /* 0x000fce0008000f00 */
.L_x_244:
[----:B-1----:R1:W2:Y:S02]  /*af80*/  SYNCS.PHASECHK.TRANS64.TRYWAIT P0, [R2+URZ+0xd0], R4 ;  /* 0x0000d004020075a7 */ /* 0x0022a400080011ff */
[----:B--2---:R-:W-:Y:S05]  /*af90*/  @!P0 NANOSLEEP.SYNCS 0x989680 ;  /* 0x009896800000895d */ /* 0x004fea0003900000 */
[----:B------:R-:W2:Y:S02]  /*afa0*/  @!P0 SYNCS.PHASECHK.TRANS64 P0, [R2+URZ+0xd0], R4 ;  /* 0x0000d004020085a7 */ /* 0x000ea400080010ff */
[----:B--2---:R-:W-:Y:S05]  /*afb0*/  @!P0 BRA `(.L_x_244) ;  /* 0xfffffffc00f08947 */ /* 0x004fea000383ffff */
[----:B------:R-:W-:Y:S05]  /*afc0*/  BRA `(.L_x_27) ;  /* 0xffffff6c00207947 */ /* 0x000fea000383ffff */
.L_x_35:
[----:B-1----:R-:W-:-:S07]  /*afd0*/  MOV R2, UR17 ;  /* 0x0000001100027c02 */ /* 0x002fce0008000f00 */
.L_x_245:
[----:B-1----:R1:W2:Y:S02]  /*afe0*/  SYNCS.PHASECHK.TRANS64.TRYWAIT P0, [R2+URZ+0xd0], R4 ;  /* 0x0000d004020075a7 */ /* 0x0022a400080011ff */
[----:B--2---:R-:W-:Y:S05]  /*aff0*/  @!P0 NANOSLEEP.SYNCS 0x989680 ;  /* 0x009896800000895d */ /* 0x004fea0003900000 */
[----:B------:R-:W2:Y:S02]  /*b000*/  @!P0 SYNCS.PHASECHK.TRANS64 P0, [R2+URZ+0xd0], R4 ;  /* 0x0000d004020085a7 */ /* 0x000ea400080010ff */
[----:B--2---:R-:W-:Y:S05]  /*b010*/  @!P0 BRA `(.L_x_245) ;  /* 0xfffffffc00f08947 */ /* 0x004fea000383ffff */
[----:B------:R-:W-:Y:S05]  /*b020*/  BRA `(.L_x_34) ;  /* 0xffffff6c00dc7947 */ /* 0x000fea000383ffff */
.L_x_40:
[----:B-1----:R1:W2:Y:S02]  /*b030*/  SYNCS.PHASECHK.TRANS64.TRYWAIT P0, [R2+URZ+0x1d0], R3 ;  /* 0x0001d003020075a7 */ /* 0x0022a400080011ff */
[----:B--2---:R-:W-:Y:S05]  /*b040*/  @!P0 NANOSLEEP.SYNCS 0x989680 ;  /* 0x009896800000895d */ /* 0x004fea0003900000 */
[----:B------:R-:W2:Y:S02]  /*b050*/  @!P0 SYNCS.PHASECHK.TRANS64 P0, [R2+URZ+0x1d0], R3 ;  /* 0x0001d003020085a7 */ /* 0x000ea400080010ff */
[----:B--2---:R-:W-:Y:S05]  /*b060*/  @!P0 BRA `(.L_x_40) ;  /* 0xfffffffc00f08947 */ /* 0x004fea000383ffff */
[----:B------:R-:W-:Y:S05]  /*b070*/  BRA `(.L_x_246) ;  /* 0xffffff70007c7947 */ /* 0x000fea000383ffff */
.L_x_44:
[----:B---3--:R-:W-:-:S07]  /*b080*/  MOV R0, UR4 ;  /* 0x0000000400007c02 */ /* 0x008fce0008000f00 */
.L_x_247:
[----:B-1----:R1:W2:Y:S02]  /*b090*/  SYNCS.PHASECHK.TRANS64.TRYWAIT P0, [R0+URZ], R2 ;  /* 0x00000002000075a7 */ /* 0x0022a400080011ff */
[----:B--2---:R-:W-:Y:S05]  /*b0a0*/  @!P0 NANOSLEEP.SYNCS 0x989680 ;  /* 0x009896800000895d */ /* 0x004fea0003900000 */
[----:B------:R-:W2:Y:S02]  /*b0b0*/  @!P0 SYNCS.PHASECHK.TRANS64 P0, [R0+URZ], R2 ;  /* 0x00000002000085a7 */ /* 0x000ea400080010ff */
[----:B--2---:R-:W-:Y:S05]  /*b0c0*/  @!P0 BRA `(.L_x_247) ;  /* 0xfffffffc00f08947 */ /* 0x004fea000383ffff */
[----:B------:R-:W-:Y:S05]  /*b0d0*/  BRA `(.L_x_248) ;  /* 0xffffff7400ec7947 */ /* 0x000fea000383ffff */
.L_x_45:
[----:B---3--:R-:W-:-:S07]  /*b0e0*/  MOV R0, UR4 ;  /* 0x0000000400007c02 */ /* 0x008fce0008000f00 */
.L_x_249:
[----:B-1----:R1:W2:Y:S02]  /*b0f0*/  SYNCS.PHASECHK.TRANS64.TRYWAIT P0, [R0+URZ], R3 ;  /* 0x00000003000075a7 */ /* 0x0022a400080011ff */
[----:B--2---:R-:W-:Y:S05]  /*b100*/  @!P0 NANOSLEEP.SYNCS 0x989680 ;  /* 0x009896800000895d */ /* 0x004fea0003900000 */
[----:B------:R-:W2:Y:S02]  /*b110*/  @!P0 SYNCS.PHASECHK.TRANS64 P0, [R0+URZ], R3 ;  /* 0x00000003000085a7 */ /* 0x000ea400080010ff */
[----:B--2---:R-:W-:Y:S05]  /*b120*/  @!P0 BRA `(.L_x_249) ;  /* 0xfffffffc00f08947 */ /* 0x004fea000383ffff */
[----:B------:R-:W-:Y:S05]  /*b130*/  BRA `(.L_x_250) ;  /* 0xffffff7400f87947 */ /* 0x000fea000383ffff */
.L_x_46:
[----:B---3--:R-:W-:-:S07]  /*b140*/  MOV R0, UR4 ;  /* 0x0000000400007c02 */ /* 0x008fce0008000f00 */
.L_x_251:
[----:B-1----:R1:W2:Y:S02]  /*b150*/  SYNCS.PHASECHK.TRANS64.TRYWAIT P0, [R0+URZ], R3 ;  /* 0x00000003000075a7 */ /* 0x0022a400080011ff */
[----:B--2---:R-:W-:Y:S05]  /*b160*/  @!P0 NANOSLEEP.SYNCS 0x989680 ;  /* 0x009896800000895d */ /* 0x004fea0003900000 */
[----:B------:R-:W2:Y:S02]  /*b170*/  @!P0 SYNCS.PHASECHK.TRANS64 P0, [R0+URZ], R3 ;  /* 0x00000003000085a7 */ /* 0x000ea400080010ff */
[----:B--2---:R-:W-:Y:S05]  /*b180*/  @!P0 BRA `(.L_x_251) ;  /* 0xfffffffc00f08947 */ /* 0x004fea000383ffff */
[----:B------:R-:W-:Y:S05]  /*b190*/  BRA `(.L_x_252) ;  /* 0xffffff7800047947 */ /* 0x000fea000383ffff */
.L_x_47:
[----:B---3--:R-:W-:-:S07]  /*b1a0*/  MOV R0, UR4 ;  /* 0x0000000400007c02 */ /* 0x008fce0008000f00 */
.L_x_253:
[----:B-1----:R1:W2:Y:S02]  /*b1b0*/  SYNCS.PHASECHK.TRANS64.TRYWAIT P0, [R0+URZ], R3 ;  /* 0x00000003000075a7 */ /* 0x0022a400080011ff */
[----:B--2---:R-:W-:Y:S05]  /*b1c0*/  @!P0 NANOSLEEP.SYNCS 0x989680 ;  /* 0x009896800000895d */ /* 0x004fea0003900000 */
[----:B------:R-:W2:Y:S02]  /*b1d0*/  @!P0 SYNCS.PHASECHK.TRANS64 P0, [R0+URZ], R3 ;  /* 0x00000003000085a7 */ /* 0x000ea400080010ff */
[----:B--2---:R-:W-:Y:S05]  /*b1e0*/  @!P0 BRA `(.L_x_253) ;  /* 0xfffffffc00f08947 */ /* 0x004fea000383ffff */
[----:B------:R-:W-:Y:S05]  /*b1f0*/  BRA `(.L_x_254) ;  /* 0xffffff7800107947 */ /* 0x000fea000383ffff */
.L_x_48:
[----:B---3--:R-:W-:-:S07]  /*b200*/  MOV R0, UR4 ;  /* 0x0000000400007c02 */ /* 0x008fce0008000f00 */
.L_x_255:
[----:B-1----:R1:W2:Y:S02]  /*b210*/  SYNCS.PHASECHK.TRANS64.TRYWAIT P0, [R0+URZ], R3 ;  /* 0x00000003000075a7 */ /* 0x0022a400080011ff */
[----:B--2---:R-:W-:Y:S05]  /*b220*/  @!P0 NANOSLEEP.SYNCS 0x989680 ;  /* 0x009896800000895d */ /* 0x004fea0003900000 */
[----:B------:R-:W2:Y:S02]  /*b230*/  @!P0 SYNCS.PHASECHK.TRANS64 P0, [R0+URZ], R3 ;  /* 0x00000003000085a7 */ /* 0x000ea400080010ff */
[----:B--2---:R-:W-:Y:S05]  /*b240*/  @!P0 BRA `(.L_x_255) ;  /* 0xfffffffc00f08947 */ /* 0x004fea000383ffff */
[----:B------:R-:W-:Y:S05]  /*b250*/  BRA `(.L_x_256) ;  /* 0xffffff78001c7947 */ /* 0x000fea000383ffff */
.L_x_49:
[----:B---3--:R-:W-:-:S07]  /*b260*/  MOV R0, UR4 ;  /* 0x0000000400007c02 */ /* 0x008fce0008000f00 */
.L_x_257:
[----:B-1----:R1:W2:Y:S02]  /*b270*/  SYNCS.PHASECHK.TRANS64.TRYWAIT P0, [R0+URZ], R3 ;  /* 0x00000003000075a7 */ /* 0x0022a400080011ff */
[----:B--2---:R-:W-:Y:S05]  /*b280*/  @!P0 NANOSLEEP.SYNCS 0x989680 ;  /* 0x009896800000895d */ /* 0x004fea0003900000 */
[----:B------:R-:W2:Y:S02]  /*b290*/  @!P0 SYNCS.PHASECHK.TRANS64 P0, [R0+URZ], R3 ;  /* 0x00000003000085a7 */ /* 0x000ea400080010ff */
[----:B--2---:R-:W-:Y:S05]  /*b2a0*/  @!P0 BRA `(.L_x_257) ;  /* 0xfffffffc00f08947 */ /* 0x004fea000383ffff */
[----:B------:R-:W-:Y:S05]  /*b2b0*/  BRA `(.L_x_258) ;  /* 0xffffff7800287947 */ /* 0x000fea000383ffff */
.L_x_50:
[----:B---3--:R-:W-:-:S07]  /*b2c0*/  MOV R0, UR4 ;  /* 0x0000000400007c02 */ /* 0x008fce0008000f00 */
.L_x_259:
[----:B-1----:R1:W2:Y:S02]  /*b2d0*/  SYNCS.PHASECHK.TRANS64.TRYWAIT P0, [R0+URZ], R3 ;  /* 0x00000003000075a7 */ /* 0x0022a400080011ff */
[----:B--2---:R-:W-:Y:S05]  /*b2e0*/  @!P0 NANOSLEEP.SYNCS 0x989680 ;  /* 0x009896800000895d */ /* 0x004fea0003900000 */
[----:B------:R-:W2:Y:S02]  /*b2f0*/  @!P0 SYNCS.PHASECHK.TRANS64 P0, [R0+URZ], R3 ;  /* 0x00000003000085a7 */ /* 0x000ea400080010ff */
[----:B--2---:R-:W-:Y:S05]  /*b300*/  @!P0 BRA `(.L_x_259) ;  /* 0xfffffffc00f08947 */ /* 0x004fea000383ffff */
[----:B------:R-:W-:Y:S05]  /*b310*/  BRA `(.L_x_260) ;  /* 0xffffff7800347947 */ /* 0x000fea000383ffff */
.L_x_51:
[----:B---3--:R-:W-:-:S07]  /*b320*/  MOV R0, UR4 ;  /* 0x0000000400007c02 */ /* 0x008fce0008000f00 */
.L_x_261:
[----:B-1----:R1:W2:Y:S02]  /*b330*/  SYNCS.PHASECHK.TRANS64.TRYWAIT P0, [R0+URZ], R3 ;  /* 0x00000003000075a7 */ /* 0x0022a400080011ff */
[----:B--2---:R-:W-:Y:S05]  /*b340*/  @!P0 NANOSLEEP.SYNCS 0x989680 ;  /* 0x009896800000895d */ /* 0x004fea0003900000 */
[----:B------:R-:W2:Y:S02]  /*b350*/  @!P0 SYNCS.PHASECHK.TRANS64 P0, [R0+URZ], R3 ;  /* 0x00000003000085a7 */ /* 0x000ea400080010ff */
[----:B--2---:R-:W-:Y:S05]  /*b360*/  @!P0 BRA `(.L_x_261) ;  /* 0xfffffffc00f08947 */ /* 0x004fea000383ffff */
[----:B------:R-:W-:Y:S05]  /*b370*/  BRA `(.L_x_262) ;  /* 0xffffff7800407947 */ /* 0x000fea000383ffff */
.L_x_52:
[----:B---3--:R-:W-:-:S07]  /*b380*/  MOV R0, UR4 ;  /* 0x0000000400007c02 */ /* 0x008fce0008000f00 */
.L_x_263:
[----:B-1----:R1:W2:Y:S02]  /*b390*/  SYNCS.PHASECHK.TRANS64.TRYWAIT P0, [R0+URZ], R3 ;  /* 0x00000003000075a7 */ /* 0x0022a400080011ff */
[----:B--2---:R-:W-:Y:S05]  /*b3a0*/  @!P0 NANOSLEEP.SYNCS 0x989680 ;  /* 0x009896800000895d */ /* 0x004fea0003900000 */
[----:B------:R-:W2:Y:S02]  /*b3b0*/  @!P0 SYNCS.PHASECHK.TRANS64 P0, [R0+URZ], R3 ;  /* 0x00000003000085a7 */ /* 0x000ea400080010ff */
[----:B--2---:R-:W-:Y:S05]  /*b3c0*/  @!P0 BRA `(.L_x_263) ;  /* 0xfffffffc00f08947 */ /* 0x004fea000383ffff */
[----:B------:R-:W-:Y:S05]  /*b3d0*/  BRA `(.L_x_264) ;  /* 0xffffff78004c7947 */ /* 0x000fea000383ffff */
.L_x_53:
[----:B---3--:R-:W-:-:S07]  /*b3e0*/  MOV R0, UR4 ;  /* 0x0000000400007c02 */ /* 0x008fce0008000f00 */
.L_x_265:
[----:B-1----:R1:W2:Y:S02]  /*b3f0*/  SYNCS.PHASECHK.TRANS64.TRYWAIT P0, [R0+URZ], R3 ;  /* 0x00000003000075a7 */ /* 0x0022a400080011ff */
[----:B--2---:R-:W-:Y:S05]  /*b400*/  @!P0 NANOSLEEP.SYNCS 0x989680 ;  /* 0x009896800000895d */ /* 0x004fea0003900000 */
[----:B------:R-:W2:Y:S02]  /*b410*/  @!P0 SYNCS.PHASECHK.TRANS64 P0, [R0+URZ], R3 ;  /* 0x00000003000085a7 */ /* 0x000ea400080010ff */
[----:B--2---:R-:W-:Y:S05]  /*b420*/  @!P0 BRA `(.L_x_265) ;  /* 0xfffffffc00f08947 */ /* 0x004fea000383ffff */
[----:B------:R-:W-:Y:S05]  /*b430*/  BRA `(.L_x_266) ;  /* 0xffffff7800587947 */ /* 0x000fea000383ffff */
.L_x_54:
[----:B---3--:R-:W-:-:S07]  /*b440*/  MOV R0, UR4 ;  /* 0x0000000400007c02 */ /* 0x008fce0008000f00 */
.L_x_267:
[----:B-1----:R1:W2:Y:S02]  /*b450*/  SYNCS.PHASECHK.TRANS64.TRYWAIT P0, [R0+URZ], R3 ;  /* 0x00000003000075a7 */ /* 0x0022a400080011ff */
[----:B--2---:R-:W-:Y:S05]  /*b460*/  @!P0 NANOSLEEP.SYNCS 0x989680 ;  /* 0x009896800000895d */ /* 0x004fea0003900000 */
[----:B------:R-:W2:Y:S02]  /*b470*/  @!P0 SYNCS.PHASECHK.TRANS64 P0, [R0+URZ], R3 ;  /* 0x00000003000085a7 */ /* 0x000ea400080010ff */
[----:B--2---:R-:W-:Y:S05]  /*b480*/  @!P0 BRA `(.L_x_267) ;  /* 0xfffffffc00f08947 */ /* 0x004fea000383ffff */
[----:B------:R-:W-:Y:S05]  /*b490*/  BRA `(.L_x_268) ;  /* 0xffffff7800647947 */ /* 0x000fea000383ffff */
.L_x_55:
[----:B---3--:R-:W-:-:S07]  /*b4a0*/  MOV R0, UR4 ;  /* 0x0000000400007c02 */ /* 0x008fce0008000f00 */
.L_x_269:
[----:B-1----:R1:W2:Y:S02]  /*b4b0*/  SYNCS.PHASECHK.TRANS64.TRYWAIT P0, [R0+URZ], R3 ;  /* 0x00000003000075a7 */ /* 0x0022a400080011ff */
[----:B--2---:R-:W-:Y:S05]  /*b4c0*/  @!P0 NANOSLEEP.SYNCS 0x989680 ;  /* 0x009896800000895d */ /* 0x004fea0003900000 */
[----:B------:R-:W2:Y:S02]  /*b4d0*/  @!P0 SYNCS.PHASECHK.TRANS64 P0, [R0+URZ], R3 ;  /* 0x00000003000085a7 */ /* 0x000ea400080010ff */
[----:B--2---:R-:W-:Y:S05]  /*b4e0*/  @!P0 BRA `(.L_x_269) ;  /* 0xfffffffc00f08947 */ /* 0x004fea000383ffff */
[----:B------:R-:W-:Y:S05]  /*b4f0*/  BRA `(.L_x_270) ;  /* 0xffffff7800707947 */ /* 0x000fea000383ffff */
.L_x_56:
[----:B---3--:R-:W-:-:S07]  /*b500*/  MOV R0, UR4 ;  /* 0x0000000400007c02 */ /* 0x008fce0008000f00 */
.L_x_271:
[----:B-1----:R1:W2:Y:S02]  /*b510*/  SYNCS.PHASECHK.TRANS64.TRYWAIT P0, [R0+URZ], R3 ;  /* 0x00000003000075a7 */ /* 0x0022a400080011ff */
[----:B--2---:R-:W-:Y:S05]  /*b520*/  @!P0 NANOSLEEP.SYNCS 0x989680 ;  /* 0x009896800000895d */ /* 0x004fea0003900000 */
[----:B------:R-:W2:Y:S02]  /*b530*/  @!P0 SYNCS.PHASECHK.TRANS64 P0, [R0+URZ], R3 ;  /* 0x00000003000085a7 */ /* 0x000ea400080010ff */
[----:B--2---:R-:W-:Y:S05]  /*b540*/  @!P0 BRA `(.L_x_271) ;  /* 0xfffffffc00f08947 */ /* 0x004fea000383ffff */
[----:B------:R-:W-:Y:S05]  /*b550*/  BRA `(.L_x_272) ;  /* 0xffffff78007c7947 */ /* 0x000fea000383ffff */
.L_x_57:
[----:B---3--:R-:W-:-:S07]  /*b560*/  MOV R0, UR4 ;  /* 0x0000000400007c02 */ /* 0x008fce0008000f00 */
.L_x_273:
[----:B-1----:R1:W2:Y:S02]  /*b570*/  SYNCS.PHASECHK.TRANS64.TRYWAIT P0, [R0+URZ], R3 ;  /* 0x00000003000075a7 */ /* 0x0022a400080011ff */
[----:B--2---:R-:W-:Y:S05]  /*b580*/  @!P0 NANOSLEEP.SYNCS 0x989680 ;  /* 0x009896800000895d */ /* 0x004fea0003900000 */
[----:B------:R-:W2:Y:S02]  /*b590*/  @!P0 SYNCS.PHASECHK.TRANS64 P0, [R0+URZ], R3 ;  /* 0x00000003000085a7 */ /* 0x000ea400080010ff */
[----:B--2---:R-:W-:Y:S05]  /*b5a0*/  @!P0 BRA `(.L_x_273) ;  /* 0xfffffffc00f08947 */ /* 0x004fea000383ffff */
[----:B------:R-:W-:Y:S05]  /*b5b0*/  BRA `(.L_x_274) ;  /* 0xffffff7800887947 */ /* 0x000fea000383ffff */
.L_x_58:
[----:B---3--:R-:W-:-:S07]  /*b5c0*/  MOV R0, UR4 ;  /* 0x0000000400007c02 */ /* 0x008fce0008000f00 */
.L_x_275:
[----:B-1----:R1:W2:Y:S02]  /*b5d0*/  SYNCS.PHASECHK.TRANS64.TRYWAIT P0, [R0+URZ], R3 ;  /* 0x00000003000075a7 */ /* 0x0022a400080011ff */
[----:B--2---:R-:W-:Y:S05]  /*b5e0*/  @!P0 NANOSLEEP.SYNCS 0x989680 ;  /* 0x009896800000895d */ /* 0x004fea0003900000 */
[----:B------:R-:W2:Y:S02]  /*b5f0*/  @!P0 SYNCS.PHASECHK.TRANS64 P0, [R0+URZ], R3 ;  /* 0x00000003000085a7 */ /* 0x000ea400080010ff */
[----:B--2---:R-:W-:Y:S05]  /*b600*/  @!P0 BRA `(.L_x_275) ;  /* 0xfffffffc00f08947 */ /* 0x004fea000383ffff */
[----:B------:R-:W-:Y:S05]  /*b610*/  BRA `(.L_x_276) ;  /* 0xffffff7800947947 */ /* 0x000fea000383ffff */
.L_x_59:
[----:B---3--:R-:W-:-:S07]  /*b620*/  MOV R0, UR4 ;  /* 0x0000000400007c02 */ /* 0x008fce0008000f00 */
.L_x_277:
[----:B-1----:R1:W2:Y:S02]  /*b630*/  SYNCS.PHASECHK.TRANS64.TRYWAIT P0, [R0+URZ], R3 ;  /* 0x00000003000075a7 */ /* 0x0022a400080011ff */
[----:B--2---:R-:W-:Y:S05]  /*b640*/  @!P0 NANOSLEEP.SYNCS 0x989680 ;  /* 0x009896800000895d */ /* 0x004fea0003900000 */
[----:B------:R-:W2:Y:S02]  /*b650*/  @!P0 SYNCS.PHASECHK.TRANS64 P0, [R0+URZ], R3 ;  /* 0x00000003000085a7 */ /* 0x000ea400080010ff */
[----:B--2---:R-:W-:Y:S05]  /*b660*/  @!P0 BRA `(.L_x_277) ;  /* 0xfffffffc00f08947 */ /* 0x004fea000383ffff */
[----:B------:R-:W-:Y:S05]  /*b670*/  BRA `(.L_x_278) ;  /* 0xffffff7800a07947 */ /* 0x000fea000383ffff */
.L_x_60:
[----:B---3--:R-:W-:-:S07]  /*b680*/  MOV R0, UR4 ;  /* 0x0000000400007c02 */ /* 0x008fce0008000f00 */
.L_x_279:
[----:B-1----:R1:W2:Y:S02]  /*b690*/  SYNCS.PHASECHK.TRANS64.TRYWAIT P0, [R0+URZ], R3 ;  /* 0x00000003000075a7 */ /* 0x0022a400080011ff */
[----:B--2---:R-:W-:Y:S05]  /*b6a0*/  @!P0 NANOSLEEP.SYNCS 0x989680 ;  /* 0x009896800000895d */ /* 0x004fea0003900000 */
[----:B------:R-:W2:Y:S02]  /*b6b0*/  @!P0 SYNCS.PHASECHK.TRANS64 P0, [R0+URZ], R3 ;  /* 0x00000003000085a7 */ /* 0x000ea400080010ff */
[----:B--2---:R-:W-:Y:S05]  /*b6c0*/  @!P0 BRA `(.L_x_279) ;  /* 0xfffffffc00f08947 */ /* 0x004fea000383ffff */
[----:B------:R-:W-:Y:S05]  /*b6d0*/  BRA `(.L_x_280) ;  /* 0xffffff7800ac7947 */ /* 0x000fea000383ffff */
.L_x_61:
[----:B---3--:R-:W-:-:S07]  /*b6e0*/  MOV R0, UR4 ;  /* 0x0000000400007c02 */ /* 0x008fce0008000f00 */
.L_x_281:
[----:B-1----:R1:W2:Y:S02]  /*b6f0*/  SYNCS.PHASECHK.TRANS64.TRYWAIT P0, [R0+URZ], R3 ;  /* 0x00000003000075a7 */ /* 0x0022a400080011ff */
[----:B--2---:R-:W-:Y:S05]  /*b700*/  @!P0 NANOSLEEP.SYNCS 0x989680 ;  /* 0x009896800000895d */ /* 0x004fea0003900000 */
[----:B------:R-:W2:Y:S02]  /*b710*/  @!P0 SYNCS.PHASECHK.TRANS64 P0, [R0+URZ], R3 ;  /* 0x00000003000085a7 */ /* 0x000ea400080010ff */
[----:B--2---:R-:W-:Y:S05]  /*b720*/  @!P0 BRA `(.L_x_281) ;  /* 0xfffffffc00f08947 */ /* 0x004fea000383ffff */
[----:B------:R-:W-:Y:S05]  /*b730*/  BRA `(.L_x_282) ;  /* 0xffffff7800b87947 */ /* 0x000fea000383ffff */
.L_x_62:
[----:B---3--:R-:W-:-:S07]  /*b740*/  MOV R0, UR4 ;  /* 0x0000000400007c02 */ /* 0x008fce0008000f00 */
.L_x_283:
[----:B-1----:R1:W2:Y:S02]  /*b750*/  SYNCS.PHASECHK.TRANS64.TRYWAIT P0, [R0+URZ], R3 ;  /* 0x00000003000075a7 */ /* 0x0022a400080011ff */
[----:B--2---:R-:W-:Y:S05]  /*b760*/  @!P0 NANOSLEEP.SYNCS 0x989680 ;  /* 0x009896800000895d */ /* 0x004fea0003900000 */
[----:B------:R-:W2:Y:S02]  /*b770*/  @!P0 SYNCS.PHASECHK.TRANS64 P0, [R0+URZ], R3 ;  /* 0x00000003000085a7 */ /* 0x000ea400080010ff */
[----:B--2---:R-:W-:Y:S05]  /*b780*/  @!P0 BRA `(.L_x_283) ;  /* 0xfffffffc00f08947 */ /* 0x004fea000383ffff */
[----:B------:R-:W-:Y:S05]  /*b790*/  BRA `(.L_x_284) ;  /* 0xffffff7800c47947 */ /* 0x000fea000383ffff */
.L_x_63:
[----:B---3--:R-:W-:-:S07]  /*b7a0*/  MOV R0, UR4 ;  /* 0x0000000400007c02 */ /* 0x008fce0008000f00 */
.L_x_285:
[----:B-1----:R1:W2:Y:S02]  /*b7b0*/  SYNCS.PHASECHK.TRANS64.TRYWAIT P0, [R0+URZ], R3 ;  /* 0x00000003000075a7 */ /* 0x0022a400080011ff */
[----:B--2---:R-:W-:Y:S05]  /*b7c0*/  @!P0 NANOSLEEP.SYNCS 0x989680 ;  /* 0x009896800000895d */ /* 0x004fea0003900000 */
[----:B------:R-:W2:Y:S02]  /*b7d0*/  @!P0 SYNCS.PHASECHK.TRANS64 P0, [R0+URZ], R3 ;  /* 0x00000003000085a7 */ /* 0x000ea400080010ff */
[----:B--2---:R-:W-:Y:S05]  /*b7e0*/  @!P0 BRA `(.L_x_285) ;  /* 0xfffffffc00f08947 */ /* 0x004fea000383ffff */
[----:B------:R-:W-:Y:S05]  /*b7f0*/  BRA `(.L_x_286) ;  /* 0xffffff7800d07947 */ /* 0x000fea000383ffff */
.L_x_64:
[----:B---3--:R-:W-:-:S07]  /*b800*/  MOV R0, UR4 ;  /* 0x0000000400007c02 */ /* 0x008fce0008000f00 */
.L_x_287:
[----:B-1----:R1:W2:Y:S02]  /*b810*/  SYNCS.PHASECHK.TRANS64.TRYWAIT P0, [R0+URZ], R3 ;  /* 0x00000003000075a7 */ /* 0x0022a400080011ff */
[----:B--2---:R-:W-:Y:S05]  /*b820*/  @!P0 NANOSLEEP.SYNCS 0x989680 ;  /* 0x009896800000895d */ /* 0x004fea0003900000 */
[----:B------:R-:W2:Y:S02]  /*b830*/  @!P0 SYNCS.PHASECHK.TRANS64 P0, [R0+URZ], R3 ;  /* 0x00000003000085a7 */ /* 0x000ea400080010ff */
[----:B--2---:R-:W-:Y:S05]  /*b840*/  @!P0 BRA `(.L_x_287) ;  /* 0xfffffffc00f08947 */ /* 0x004fea000383ffff */
[----:B------:R-:W-:Y:S05]  /*b850*/  BRA `(.L_x_288) ;  /* 0xffffff7800dc7947 */ /* 0x000fea000383ffff */
.L_x_65:
[----:B---3--:R-:W-:-:S07]  /*b860*/  MOV R0, UR4 ;  /* 0x0000000400007c02 */ /* 0x008fce0008000f00 */
.L_x_289:
[----:B-1----:R1:W2:Y:S02]  /*b870*/  SYNCS.PHASECHK.TRANS64.TRYWAIT P0, [R0+URZ], R3 ;  /* 0x00000003000075a7 */ /* 0x0022a400080011ff */
[----:B--2---:R-:W-:Y:S05]  /*b880*/  @!P0 NANOSLEEP.SYNCS 0x989680 ;  /* 0x009896800000895d */ /* 0x004fea0003900000 */
[----:B------:R-:W2:Y:S02]  /*b890*/  @!P0 SYNCS.PHASECHK.TRANS64 P0, [R0+URZ], R3 ;  /* 0x00000003000085a7 */ /* 0x000ea400080010ff */
[----:B--2---:R-:W-:Y:S05]  /*b8a0*/  @!P0 BRA `(.L_x_289) ;  /* 0xfffffffc00f08947 */ /* 0x004fea000383ffff */
[----:B------:R-:W-:Y:S05]  /*b8b0*/  BRA `(.L_x_290) ;  /* 0xffffff7800e87947 */ /* 0x000fea000383ffff */
.L_x_66:
[----:B---3--:R-:W-:-:S07]  /*b8c0*/  MOV R0, UR4 ;  /* 0x0000000400007c02 */ /* 0x008fce0008000f00 */
.L_x_291:
[----:B-1----:R1:W2:Y:S02]  /*b8d0*/  SYNCS.PHASECHK.TRANS64.TRYWAIT P0, [R0+URZ], R3 ;  /* 0x00000003000075a7 */ /* 0x0022a400080011ff */
[----:B--2---:R-:W-:Y:S05]  /*b8e0*/  @!P0 NANOSLEEP.SYNCS 0x989680 ;  /* 0x009896800000895d */ /* 0x004fea0003900000 */
[----:B------:R-:W2:Y:S02]  /*b8f0*/  @!P0 SYNCS.PHASECHK.TRANS64 P0, [R0+URZ], R3 ;  /* 0x00000003000085a7 */ /* 0x000ea400080010ff */
[----:B--2---:R-:W-:Y:S05]  /*b900*/  @!P0 BRA `(.L_x_291) ;  /* 0xfffffffc00f08947 */ /* 0x004fea000383ffff */
[----:B------:R-:W-:Y:S05]  /*b910*/  BRA `(.L_x_292) ;  /* 0xffffff7800f47947 */ /* 0x000fea000383ffff */
.L_x_67:
[----:B---3--:R-:W-:-:S07]  /*b920*/  MOV R0, UR4 ;  /* 0x0000000400007c02 */ /* 0x008fce0008000f00 */
.L_x_293:
[----:B-1----:R1:W2:Y:S02]  /*b930*/  SYNCS.PHASECHK.TRANS64.TRYWAIT P0, [R0+URZ], R3 ;  /* 0x00000003000075a7 */ /* 0x0022a400080011ff */
[----:B--2---:R-:W-:Y:S05]  /*b940*/  @!P0 NANOSLEEP.SYNCS 0x989680 ;  /* 0x009896800000895d */ /* 0x004fea0003900000 */
[----:B------:R-:W2:Y:S02]  /*b950*/  @!P0 SYNCS.PHASECHK.TRANS64 P0, [R0+URZ], R3 ;  /* 0x00000003000085a7 */ /* 0x000ea400080010ff */
[----:B--2---:R-:W-:Y:S05]  /*b960*/  @!P0 BRA `(.L_x_293) ;  /* 0xfffffffc00f08947 */ /* 0x004fea000383ffff */
[----:B------:R-:W-:Y:S05]  /*b970*/  BRA `(.L_x_294) ;  /* 0xffffff7c00007947 */ /* 0x000fea000383ffff */
.L_x_68:
[----:B---3--:R-:W-:-:S07]  /*b980*/  MOV R0, UR4 ;  /* 0x0000000400007c02 */ /* 0x008fce0008000f00 */
.L_x_295:
[----:B-1----:R1:W2:Y:S02]  /*b990*/  SYNCS.PHASECHK.TRANS64.TRYWAIT P0, [R0+URZ], R3 ;  /* 0x00000003000075a7 */ /* 0x0022a400080011ff */
[----:B--2---:R-:W-:Y:S05]  /*b9a0*/  @!P0 NANOSLEEP.SYNCS 0x989680 ;  /* 0x009896800000895d */ /* 0x004fea0003900000 */
[----:B------:R-:W2:Y:S02]  /*b9b0*/  @!P0 SYNCS.PHASECHK.TRANS64 P0, [R0+URZ], R3 ;  /* 0x00000003000085a7 */ /* 0x000ea400080010ff */
[----:B--2---:R-:W-:Y:S05]  /*b9c0*/  @!P0 BRA `(.L_x_295) ;  /* 0xfffffffc00f08947 */ /* 0x004fea000383ffff */
[----:B------:R-:W-:Y:S05]  /*b9d0*/  BRA `(.L_x_296) ;  /* 0xffffff7c000c7947 */ /* 0x000fea000383ffff */
.L_x_71:
[----:B-1----:R1:W2:Y:S02]  /*b9e0*/  SYNCS.PHASECHK.TRANS64.TRYWAIT P0, [R0+URZ+0x230], R4 ;  /* 0x00023004000075a7 */ /* 0x0022a400080011ff */
[----:B--2---:R-:W-:Y:S05]  /*b9f0*/  @!P0 NANOSLEEP.SYNCS 0x989680 ;  /* 0x009896800000895d */ /* 0x004fea0003900000 */
[----:B------:R-:W2:Y:S02]  /*ba00*/  @!P0 SYNCS.PHASECHK.TRANS64 P0, [R0+URZ+0x230], R4 ;  /* 0x00023004000085a7 */ /* 0x000ea400080010ff */
[----:B--2---:R-:W-:Y:S05]  /*ba10*/  @!P0 BRA `(.L_x_71) ;  /* 0xfffffffc00f08947 */ /* 0x004fea000383ffff */
[----:B------:R-:W-:Y:S05]  /*ba20*/  BRA `(.L_x_297) ;  /* 0xffffff7c006c7947 */ /* 0x000fea000383ffff */
.L_x_72:
[----:B------:R-:W-:-:S07]  /*ba30*/  MOV R0, UR5 ;  /* 0x0000000500007c02 */ /* 0x000fce0008000f00 */
.L_x_298:
[----:B-1----:R1:W2:Y:S02]  /*ba40*/  SYNCS.PHASECHK.TRANS64.TRYWAIT P0, [R0+URZ+0x1e0], R5 ;  /* 0x0001e005000075a7 */ /* 0x0022a400080011ff */
[----:B--2---:R-:W-:Y:S05]  /*ba50*/  @!P0 NANOSLEEP.SYNCS 0x989680 ;  /* 0x009896800000895d */ /* 0x004fea0003900000 */
[----:B------:R-:W2:Y:S02]  /*ba60*/  @!P0 SYNCS.PHASECHK.TRANS64 P0, [R0+URZ+0x1e0], R5 ;  /* 0x0001e005000085a7 */ /* 0x000ea400080010ff */
[----:B--2---:R-:W-:Y:S05]  /*ba70*/  @!P0 BRA `(.L_x_298) ;  /* 0xfffffffc00f08947 */ /* 0x004fea000383ffff */
[----:B------:R-:W-:Y:S05]  /*ba80*/  BRA `(.L_x_299) ;  /* 0xffffff7c007c7947 */ /* 0x000fea000383ffff */
.L_x_73:
[----:B-1----:R1:W2:Y:S02]  /*ba90*/  SYNCS.PHASECHK.TRANS64.TRYWAIT P1, [R0+URZ+0x1d0], R4 ;  /* 0x0001d004000075a7 */ /* 0x0022a400080211ff */
[----:B--2---:R-:W-:Y:S05]  /*baa0*/  @!P1 NANOSLEEP.SYNCS 0x989680 ;  /* 0x009896800000995d */ /* 0x004fea0003900000 */
[----:B------:R-:W2:Y:S02]  /*bab0*/  @!P1 SYNCS.PHASECHK.TRANS64 P1, [R0+URZ+0x1d0], R4 ;  /* 0x0001d004000095a7 */ /* 0x000ea400080210ff */
[----:B--2---:R-:W-:Y:S05]  /*bac0*/  @!P1 BRA `(.L_x_73) ;  /* 0xfffffffc00f09947 */ /* 0x004fea000383ffff */
[----:B------:R-:W-:Y:S05]  /*bad0*/  BRA `(.L_x_300) ;  /* 0xffffff7c00ac7947 */ /* 0x000fea000383ffff */
.L_x_76:
[----:B------:R-:W-:-:S07]  /*bae0*/  MOV R0, UR5 ;  /* 0x0000000500007c02 */ /* 0x000fce0008000f00 */
.L_x_301:
[----:B-1----:R1:W2:Y:S02]  /*baf0*/  SYNCS.PHASECHK.TRANS64.TRYWAIT P0, [R0+URZ+0x1e0], R2 ;  /* 0x0001e002000075a7 */ /* 0x0022a400080011ff */
[----:B--2---:R-:W-:Y:S05]  /*bb00*/  @!P0 NANOSLEEP.SYNCS 0x989680 ;  /* 0x009896800000895d */ /* 0x004fea0003900000 */
[----:B------:R-:W2:Y:S02]  /*bb10*/  @!P0 SYNCS.PHASECHK.TRANS64 P0, [R0+URZ+0x1e0], R2 ;  /* 0x0001e002000085a7 */ /* 0x000ea400080010ff */
[----:B--2---:R-:W-:Y:S05]  /*bb20*/  @!P0 BRA `(.L_x_301) ;  /* 0xfffffffc00f08947 */ /* 0x004fea000383ffff */
[----:B------:R-:W-:Y:S05]  /*bb30*/  BRA `(.L_x_75) ;  /* 0xffffff8000007947 */ /* 0x000fea000383ffff */
.L_x_85:
[----:B-1----:R-:W-:-:S04]  /*bb40*/  MOV R4, UR6 ;  /* 0x0000000600047c02 */ /* 0x002fc80008000f00 */
[----:B------:R1:W2:Y:S03]  /*bb50*/  SYNCS.PHASECHK.TRANS64.TRYWAIT P0, [R4+URZ+0x8], R5 ;  /* 0x00000805040075a7 */ /* 0x0002a600080011ff */
[----:B--2---:R-:W-:Y:S05]  /*bb60*/  @!P0 NANOSLEEP.SYNCS 0x989680 ;  /* 0x009896800000895d */ /* 0x004fea0003900000 */
[----:B------:R-:W2:Y:S02]  /*bb70*/  @!P0 SYNCS.PHASECHK.TRANS64 P0, [R4+URZ+0x8], R5 ;  /* 0x00000805040085a7 */ /* 0x000ea400080010ff */
[----:B--2---:R-:W-:Y:S05]  /*bb80*/  @!P0 BRA `(.L_x_85) ;  /* 0xfffffffc00ec8947 */ /* 0x004fea000383ffff */
[----:B------:R-:W-:Y:S05]  /*bb90*/  BRA `(.L_x_84) ;  /* 0xffffff8000b47947 */ /* 0x000fea000383ffff */
.L_x_87:
[----:B------:R-:W-:Y:S01]  /*bba0*/  BSSY B0, `(.L_x_302) ;  /* 0x0000006000007945 */ /* 0x000fe20003800000 */
[----:B------:R-:W-:-:S07]  /*bbb0*/  MOV R15, 0xffffffff ;  /* 0xffffffff000f7802 */ /* 0x000fce0000000f00 */
[----:B-1---5:R-:W-:Y:S05]  /*bbc0*/  WARPSYNC.COLLECTIVE R15, `(.L_x_303) ;  /* 0x000000000f0c7348 */ /* 0x022fea0003c00000 */
[----:B------:R-:W-:Y:S02]  /*bbd0*/  ELECT P6, UR79, PT ;  /* 0x00000000004f782f */ /* 0x000fe400038c0000 */
[----:B------:R-:W-:Y:S01]  /*bbe0*/  MOV R14, UR79 ;  /* 0x0000004f000e7c02 */ /* 0x000fe20008000f00 */
[----:B-1---5:R-:W-:Y:S10]  /*bbf0*/  ENDCOLLECTIVE ;  /* 0x000000000000791b */ /* 0x022ff40003800000 */
.L_x_303:
[----:B------:R-:W-:Y:S05]  /*bc00*/  BSYNC B0 ;  /* 0x0000000000007941 */ /* 0x000fea0003800000 */
.L_x_302:
[----:B------:R-:W-:Y:S05]  /*bc10*/  BRA `(.L_x_304) ;  /* 0xffffff8000e47947 */ /* 0x000fea000383ffff */
.L_x_89:
[----:B-1----:R-:W-:-:S04]  /*bc20*/  MOV R2, UR6 ;  /* 0x0000000600027c02 */ /* 0x002fc80008000f00 */
[----:B------:R1:W2:Y:S03]  /*bc30*/  SYNCS.PHASECHK.TRANS64.TRYWAIT P0, [R2+URZ+0x8], R3 ;  /* 0x00000803020075a7 */ /* 0x0002a600080011ff */
[----:B--2---:R-:W-:Y:S05]  /*bc40*/  @!P0 NANOSLEEP.SYNCS 0x989680 ;  /* 0x009896800000895d */ /* 0x004fea0003900000 */
[----:B------:R-:W2:Y:S02]  /*bc50*/  @!P0 SYNCS.PHASECHK.TRANS64 P0, [R2+URZ+0x8], R3 ;  /* 0x00000803020085a7 */ /* 0x000ea400080010ff */
[----:B--2---:R-:W-:Y:S05]  /*bc60*/  @!P0 BRA `(.L_x_89) ;  /* 0xfffffffc00ec8947 */ /* 0x004fea000383ffff */
[----:B------:R-:W-:Y:S05]  /*bc70*/  BRA `(.L_x_88) ;  /* 0xffffff8000e87947 */ /* 0x000fea000383ffff */
.L_x_90:
[----:B-1----:R1:W2:Y:S02]  /*bc80*/  SYNCS.PHASECHK.TRANS64.TRYWAIT P0, [R0+URZ+0x1d0], R4 ;  /* 0x0001d004000075a7 */ /* 0x0022a400080011ff */
[----:B--2---:R-:W-:Y:S05]  /*bc90*/  @!P0 NANOSLEEP.SYNCS 0x989680 ;  /* 0x009896800000895d */ /* 0x004fea0003900000 */
[----:B------:R-:W2:Y:S02]  /*bca0*/  @!P0 SYNCS.PHASECHK.TRANS64 P0, [R0+URZ+0x1d0], R4 ;  /* 0x0001d004000085a7 */ /* 0x000ea400080010ff */
[----:B--2---:R-:W-:Y:S05]  /*bcb0*/  @!P0 BRA `(.L_x_90) ;  /* 0xfffffffc00f08947 */ /* 0x004fea000383ffff */
[----:B------:R-:W-:Y:S05]  /*bcc0*/  BRA `(.L_x_305) ;  /* 0xffffff8400c47947 */ /* 0x000fea000383ffff */
.L_x_92:
[----:B------:R-:W-:-:S07]  /*bcd0*/  MOV R0, UR10 ;  /* 0x0000000a00007c02 */ /* 0x000fce0008000f00 */
.L_x_306:
[----:B-1----:R1:W2:Y:S02]  /*bce0*/  SYNCS.PHASECHK.TRANS64.TRYWAIT P0, [R0+URZ+0x210], R4 ;  /* 0x00021004000075a7 */ /* 0x0022a400080011ff */
[----:B--2---:R-:W-:Y:S05]  /*bcf0*/  @!P0 NANOSLEEP.SYNCS 0x989680 ;  /* 0x009896800000895d */ /* 0x004fea0003900000 */
[----:B------:R-:W2:Y:S02]  /*bd00*/  @!P0 SYNCS.PHASECHK.TRANS64 P0, [R0+URZ+0x210], R4 ;  /* 0x00021004000085a7 */ /* 0x000ea400080010ff */
[----:B--2---:R-:W-:Y:S05]  /*bd10*/  @!P0 BRA `(.L_x_306) ;  /* 0xfffffffc00f08947 */ /* 0x004fea000383ffff */
[----:B------:R-:W-:Y:S05]  /*bd20*/  BRA `(.L_x_307) ;  /* 0xffffff8800107947 */ /* 0x000fea000383ffff */
.L_x_95:
[----:B------:R-:W-:Y:S07]  /*bd30*/  MOV R0, UR9 ;  /* 0x0000000900007c02 */ /* 0x000fee0008000f00 */
.L_x_308:
[----:B-1----:R1:W2:Y:S02]  /*bd40*/  SYNCS.PHASECHK.TRANS64.TRYWAIT P0, [R0+URZ], R4 ;  /* 0x00000004000075a7 */ /* 0x0022a400080011ff */
[----:B--2---:R-:W-:Y:S05]  /*bd50*/  @!P0 NANOSLEEP.SYNCS 0x989680 ;  /* 0x009896800000895d */ /* 0x004fea0003900000 */
[----:B------:R-:W2:Y:S02]  /*bd60*/  @!P0 SYNCS.PHASECHK.TRANS64 P0, [R0+URZ], R4 ;  /* 0x00000004000085a7 */ /* 0x000ea400080010ff */
[----:B--2---:R-:W-:Y:S05]  /*bd70*/  @!P0 BRA `(.L_x_308) ;  /* 0xfffffffc00f08947 */ /* 0x004fea000383ffff */
[----:B------:R-:W-:Y:S05]  /*bd80*/  BRA `(.L_x_94) ;  /* 0xffffff8800247947 */ /* 0x000fea000383ffff */
.L_x_99:
[----:B-1----:R-:W-:-:S07]  /*bd90*/  MOV R0, UR7 ;  /* 0x0000000700007c02 */ /* 0x002fce0008000f00 */
.L_x_309:
[----:B-1----:R1:W2:Y:S02]  /*bda0*/  SYNCS.PHASECHK.TRANS64.TRYWAIT P0, [R0+URZ], R2 ;  /* 0x00000002000075a7 */ /* 0x0022a400080011ff */
[----:B--2---:R-:W-:Y:S05]  /*bdb0*/  @!P0 NANOSLEEP.SYNCS 0x989680 ;  /* 0x009896800000895d */ /* 0x004fea0003900000 */
[----:B------:R-:W2:Y:S02]  /*bdc0*/  @!P0 SYNCS.PHASECHK.TRANS64 P0, [R0+URZ], R2 ;  /* 0x00000002000085a7 */ /* 0x000ea400080010ff */
[----:B--2---:R-:W-:Y:S05]  /*bdd0*/  @!P0 BRA `(.L_x_309) ;  /* 0xfffffffc00f08947 */ /* 0x004fea000383ffff */
[----:B------:R-:W-:Y:S05]  /*bde0*/  BRA `(.L_x_310) ;  /* 0xffffff8800f07947 */ /* 0x000fea000383ffff */
.L_x_100:
[----:B------:R-:W-:-:S07]  /*bdf0*/  MOV R0, UR7 ;  /* 0x0000000700007c02 */ /* 0x000fce0008000f00 */
.L_x_311:
[----:B-1----:R1:W2:Y:S02]  /*be00*/  SYNCS.PHASECHK.TRANS64.TRYWAIT P0, [R0+URZ], R3 ;  /* 0x00000003000075a7 */ /* 0x0022a400080011ff */
[----:B--2---:R-:W-:Y:S05]  /*be10*/  @!P0 NANOSLEEP.SYNCS 0x989680 ;  /* 0x009896800000895d */ /* 0x004fea0003900000 */
[----:B------:R-:W2:Y:S02]  /*be20*/  @!P0 SYNCS.PHASECHK.TRANS64 P0, [R0+URZ], R3 ;  /* 0x00000003000085a7 */ /* 0x000ea400080010ff */
[----:B--2---:R-:W-:Y:S05]  /*be30*/  @!P0 BRA `(.L_x_311) ;  /* 0xfffffffc00f08947 */ /* 0x004fea000383ffff */
[----:B------:R-:W-:Y:S05]  /*be40*/  BRA `(.L_x_312) ;  /* 0xffffff8800fc7947 */ /* 0x000fea000383ffff */
.L_x_101:
[----:B------:R-:W-:-:S07]  /*be50*/  MOV R0, UR7 ;  /* 0x0000000700007c02 */ /* 0x000fce0008000f00 */
.L_x_313:
[----:B-1----:R1:W2:Y:S02]  /*be60*/  SYNCS.PHASECHK.TRANS64.TRYWAIT P0, [R0+URZ], R3 ;  /* 0x00000003000075a7 */ /* 0x0022a400080011ff */
[----:B--2---:R-:W-:Y:S05]  /*be70*/  @!P0 NANOSLEEP.SYNCS 0x989680 ;  /* 0x009896800000895d */ /* 0x004fea0003900000 */
[----:B------:R-:W2:Y:S02]  /*be80*/  @!P0 SYNCS.PHASECHK.TRANS64 P0, [R0+URZ], R3 ;  /* 0x00000003000085a7 */ /* 0x000ea400080010ff */
[----:B--2---:R-:W-:Y:S05]  /*be90*/  @!P0 BRA `(.L_x_313) ;  /* 0xfffffffc00f08947 */ /* 0x004fea000383ffff */
[----:B------:R-:W-:Y:S05]  /*bea0*/  BRA `(.L_x_314) ;  /* 0xffffff8c00087947 */ /* 0x000fea000383ffff */
.L_x_104:
[----:B------:R-:W-:-:S07]  /*beb0*/  MOV R0, UR8 ;  /* 0x0000000800007c02 */ /* 0x000fce0008000f00 */
.L_x_315:
[----:B-1----:R1:W2:Y:S02]  /*bec0*/  SYNCS.PHASECHK.TRANS64.TRYWAIT P1, [R0+URZ+0x250], R2 ;  /* 0x00025002000075a7 */ /* 0x0022a400080211ff */
[----:B--2---:R-:W-:Y:S05]  /*bed0*/  @!P1 NANOSLEEP.SYNCS 0x989680 ;  /* 0x009896800000995d */ /* 0x004fea0003900000 */
[----:B------:R-:W2:Y:S02]  /*bee0*/  @!P1 SYNCS.PHASECHK.TRANS64 P1, [R0+URZ+0x250], R2 ;  /* 0x00025002000095a7 */ /* 0x000ea400080210ff */
[----:B--2---:R-:W-:Y:S05]  /*bef0*/  @!P1 BRA `(.L_x_315) ;  /* 0xfffffffc00f09947 */ /* 0x004fea000383ffff */
[----:B------:R-:W-:Y:S05]  /*bf00*/  BRA `(.L_x_316) ;  /* 0xffffff8c00547947 */ /* 0x000fea000383ffff */
.L_x_109:
[----:B--2---:R2:W4:Y:S02]  /*bf10*/  SYNCS.PHASECHK.TRANS64.TRYWAIT P0, [R0+URZ+0x1d0], R2 ;  /* 0x0001d002000075a7 */ /* 0x00452400080011ff */
[----:B----4-:R-:W-:Y:S05]  /*bf20*/  @!P0 NANOSLEEP.SYNCS 0x989680 ;  /* 0x009896800000895d */ /* 0x010fea0003900000 */
[----:B------:R-:W4:Y:S02]  /*bf30*/  @!P0 SYNCS.PHASECHK.TRANS64 P0, [R0+URZ+0x1d0], R2 ;  /* 0x0001d002000085a7 */ /* 0x000f2400080010ff */
[----:B----4-:R-:W-:Y:S05]  /*bf40*/  @!P0 BRA `(.L_x_109) ;  /* 0xfffffffc00f08947 */ /* 0x010fea000383ffff */
[----:B------:R-:W-:Y:S05]  /*bf50*/  BRA `(.L_x_317) ;  /* 0xffffff9000607947 */ /* 0x000fea000383ffff */
.L_x_112:
[----:B------:R-:W-:Y:S07]  /*bf60*/  MOV R0, UR7 ;  /* 0x0000000700007c02 */ /* 0x000fee0008000f00 */
.L_x_318:
[----:B--2---:R2:W4:Y:S02]  /*bf70*/  SYNCS.PHASECHK.TRANS64.TRYWAIT P0, [R0+URZ+0x1c8], R2 ;  /* 0x0001c802000075a7 */ /* 0x00452400080011ff */
[----:B----4-:R-:W-:Y:S05]  /*bf80*/  @!P0 NANOSLEEP.SYNCS 0x989680 ;  /* 0x009896800000895d */ /* 0x010fea0003900000 */
[----:B------:R-:W4:Y:S02]  /*bf90*/  @!P0 SYNCS.PHASECHK.TRANS64 P0, [R0+URZ+0x1c8], R2 ;  /* 0x0001c802000085a7 */ /* 0x000f2400080010ff */
[----:B----4-:R-:W-:Y:S05]  /*bfa0*/  @!P0 BRA `(.L_x_318) ;  /* 0xfffffffc00f08947 */ /* 0x010fea000383ffff */
[----:B------:R-:W-:Y:S05]  /*bfb0*/  BRA `(.L_x_111) ;  /* 0xffffff9400407947 */ /* 0x000fea000383ffff */
.L_x_115:
[----:B------:R-:W-:Y:S07]  /*bfc0*/  MOV R0, UR7 ;  /* 0x0000000700007c02 */ /* 0x000fee0008000f00 */
.L_x_319:
[----:B-1----:R1:W2:Y:S02]  /*bfd0*/  SYNCS.PHASECHK.TRANS64.TRYWAIT P0, [R0+URZ+0x1b0], R22 ;  /* 0x0001b016000075a7 */ /* 0x0022a400080011ff */
[----:B--2---:R-:W-:Y:S05]  /*bfe0*/  @!P0 NANOSLEEP.SYNCS 0x989680 ;  /* 0x009896800000895d */ /* 0x004fea0003900000 */
[----:B------:R-:W2:Y:S02]  /*bff0*/  @!P0 SYNCS.PHASECHK.TRANS64 P0, [R0+URZ+0x1b0], R22 ;  /* 0x0001b016000085a7 */ /* 0x000ea400080010ff */
[----:B--2---:R-:W-:Y:S05]  /*c000*/  @!P0 BRA `(.L_x_319) ;  /* 0xfffffffc00f08947 */ /* 0x004fea000383ffff */
[----:B------:R-:W-:Y:S05]  /*c010*/  BRA `(.L_x_320) ;  /* 0xffffff9400b87947 */ /* 0x000fea000383ffff */
.L_x_116:
[----:B------:R-:W-:Y:S07]  /*c020*/  MOV R0, UR7 ;  /* 0x0000000700007c02 */ /* 0x000fee0008000f00 */
.L_x_321:
[----:B-1----:R1:W2:Y:S02]  /*c030*/  SYNCS.PHASECHK.TRANS64.TRYWAIT P0, [R0+URZ+0x1b8], R22 ;  /* 0x0001b816000075a7 */ /* 0x0022a400080011ff */
[----:B--2---:R-:W-:Y:S05]  /*c040*/  @!P0 NANOSLEEP.SYNCS 0x989680 ;  /* 0x009896800000895d */ /* 0x004fea0003900000 */
[----:B------:R-:W2:Y:S02]  /*c050*/  @!P0 SYNCS.PHASECHK.TRANS64 P0, [R0+URZ+0x1b8], R22 ;  /* 0x0001b816000085a7 */ /* 0x000ea400080010ff */
[----:B--2---:R-:W-:Y:S05]  /*c060*/  @!P0 BRA `(.L_x_321) ;  /* 0xfffffffc00f08947 */ /* 0x004fea000383ffff */
[----:B------:R-:W-:Y:S05]  /*c070*/  BRA `(.L_x_322) ;  /* 0xffffff9800507947 */ /* 0x000fea000383ffff */
.L_x_118:
[----:B------:R-:W-:-:S07]  /*c080*/  MOV R0, UR7 ;  /* 0x0000000700007c02 */ /* 0x000fce0008000f00 */
.L_x_323:
[----:B-1----:R1:W4:Y:S02]  /*c090*/  SYNCS.PHASECHK.TRANS64.TRYWAIT P0, [R0+URZ+0x1b0], R2 ;  /* 0x0001b002000075a7 */ /* 0x00232400080011ff */
[----:B----4-:R-:W-:Y:S05]  /*c0a0*/  @!P0 NANOSLEEP.SYNCS 0x989680 ;  /* 0x009896800000895d */ /* 0x010fea0003900000 */
[----:B------:R-:W4:Y:S02]  /*c0b0*/  @!P0 SYNCS.PHASECHK.TRANS64 P0, [R0+URZ+0x1b0], R2 ;  /* 0x0001b002000085a7 */ /* 0x000f2400080010ff */
[----:B----4-:R-:W-:Y:S05]  /*c0c0*/  @!P0 BRA `(.L_x_323) ;  /* 0xfffffffc00f08947 */ /* 0x010fea000383ffff */
[----:B------:R-:W-:Y:S05]  /*c0d0*/  BRA `(.L_x_324) ;  /* 0xffffff9800d87947 */ /* 0x000fea000383ffff */
.L_x_120:
[----:B-1----:R1:W2:Y:S02]  /*c0e0*/  SYNCS.PHASECHK.TRANS64.TRYWAIT P0, [R0+URZ+0x1d0], R2 ;  /* 0x0001d002000075a7 */ /* 0x0022a400080011ff */
[----:B--2---:R-:W-:Y:S05]  /*c0f0*/  @!P0 NANOSLEEP.SYNCS 0x989680 ;  /* 0x009896800000895d */ /* 0x004fea0003900000 */
[----:B------:R-:W2:Y:S02]  /*c100*/  @!P0 SYNCS.PHASECHK.TRANS64 P0, [R0+URZ+0x1d0], R2 ;  /* 0x0001d002000085a7 */ /* 0x000ea400080010ff */
[----:B--2---:R-:W-:Y:S05]  /*c110*/  @!P0 BRA `(.L_x_120) ;  /* 0xfffffffc00f08947 */ /* 0x004fea000383ffff */
[----:B------:R-:W-:Y:S05]  /*c120*/  BRA `(.L_x_325) ;  /* 0xffffff9c00787947 */ /* 0x000fea000383ffff */
.L_x_134:
[----:B-1----:R1:W2:Y:S02]  /*c130*/  SYNCS.PHASECHK.TRANS64.TRYWAIT P0, [R7+URZ+0x1a0], R6 ;  /* 0x0001a006070075a7 */ /* 0x0022a400080011ff */
[----:B--2---:R-:W-:Y:S05]  /*c140*/  @!P0 NANOSLEEP.SYNCS 0x989680 ;  /* 0x009896800000895d */ /* 0x004fea0003900000 */
[----:B------:R-:W2:Y:S02]  /*c150*/  @!P0 SYNCS.PHASECHK.TRANS64 P0, [R7+URZ+0x1a0], R6 ;  /* 0x0001a006070085a7 */ /* 0x000ea400080010ff */
[----:B--2---:R-:W-:Y:S05]  /*c160*/  @!P0 BRA `(.L_x_134) ;  /* 0xfffffffc00f08947 */ /* 0x004fea000383ffff */
[----:B------:R-:W-:Y:S05]  /*c170*/  BRA `(.L_x_133) ;  /* 0xffffffac00047947 */ /* 0x000fea000383ffff */
.L_x_137:
[----:B--2---:R2:W1:Y:S02]  /*c180*/  SYNCS.PHASECHK.TRANS64.TRYWAIT P0, [R118+URZ+0x1f0], R0 ;  /* 0x0001f000760075a7 */ /* 0x00446400080011ff */
[----:B-1----:R-:W-:Y:S05]  /*c190*/  @!P0 NANOSLEEP.SYNCS 0x989680 ;  /* 0x009896800000895d */ /* 0x002fea0003900000 */
[----:B------:R-:W1:Y:S02]  /*c1a0*/  @!P0 SYNCS.PHASECHK.TRANS64 P0, [R118+URZ+0x1f0], R0 ;  /* 0x0001f000760085a7 */ /* 0x000e6400080010ff */
[----:B-1----:R-:W-:Y:S05]  /*c1b0*/  @!P0 BRA `(.L_x_137) ;  /* 0xfffffffc00f08947 */ /* 0x002fea000383ffff */
[----:B------:R-:W-:Y:S05]  /*c1c0*/  BRA `(.L_x_136) ;  /* 0xffffffac006c7947 */ /* 0x000fea000383ffff */
        .weak           $__internal_0_$__cuda_sm10x_tcgen05_guardrail_trap_col_being_dealloced_not_returned_by_alloc
        .type           $__internal_0_$__cuda_sm10x_tcgen05_guardrail_trap_col_being_dealloced_not_returned_by_alloc,@function
        .size           $__internal_0_$__cuda_sm10x_tcgen05_guardrail_trap_col_being_dealloced_not_returned_by_alloc,($__internal_1_$__cuda_sm10x_tcgen05_guardrail_trap_phase_invalid_during_alloc - $__internal_0_$__cuda_sm10x_tcgen05_guardrail_trap_col_being_dealloced_not_returned_by_alloc)
$__internal_0_$__cuda_sm10x_tcgen05_guardrail_trap_col_being_dealloced_not_returned_by_alloc:
[----:B------:R-:W-:Y:S05]  /*c1d0*/  BPT.TRAP 0x1 ;  /* 0x000000040000795c */ /* 0x000fea0000300000 */
[----:B------:R-:W-:-:S04]  /*c1e0*/  HFMA2 R3, -RZ, RZ, 0, 0 ;  /* 0x00000000ff037431 */ /* 0x000fc800000001ff */
[----:B------:R-:W-:Y:S05]  /*c1f0*/  RET.REL.NODEC R2 `(_ZN7cutlass13device_kernelINS_4gemm6kernel13GemmUniversalIN4cute5tupleIJiiiiEEENS1_10collective13CollectiveMmaINS1_35MainloopSm100TmaUmmaWarpSpecializedILi26ELi2ELi4ENS5_IJNS4_1CILi2EEENSA_ILi1EEESC_EEEEENS5_IJNSA_ILi128EEESF_NSA_ILi64EEEEEENS_12float_e4m3_tENS5_IJlSC_lEEESI_SJ_NS4_8TiledMMAINS4_8MMA_AtomIJNS4_10MMA_TraitsINS4_25SM100_MMA_F8F6F4_2x1SM_SSEJSI_SI_fSF_SF_NS4_17integral_constantINS4_4UMMA5MajorELSQ_0EEESR_NSO_INSP_7ScaleInELSS_0EEEST_EEEEEENS4_6LayoutINS5_IJSC_SC_SC_EEENS5_IJNSA_ILi0EEESY_SY_EEEEENS5_IJNS4_10UnderscoreES11_S11_EEEEENS4_18SM100_TMA_2SM_LOADENS4_14ComposedLayoutINS4_7SwizzleILi2ELi4ELi3EEENS4_18smem_ptr_flag_bitsILi8EEENSW_INS5_IJNSA_ILi8EEESG_EEENS5_IJSG_SC_EEEEEEEvNS4_8identityES14_S1E_vS1F_EENS_8epilogue10collective18CollectiveEpilogueINS1H_23Sm100TmaWarpSpecializedILi2ELi2ELi32ELb0ELb0EEEJNS5_IJSG_SF_SG_EEENS5_IJNSW_ISG_SC_EENSW_INS5_IJNSA_ILi32EEESB_EEENS5_IJSC_SG_EEEEEEEESI_SJ_SI_SJ_NS1H_6fusion15FusionCallbacksIS1L_NS1T_13LinCombEltActINS1H_6thread7SigmoidESI_fSI_fLNS_15FloatRoundStyleE2EEES1M_S1S_JEEENS4_5SM1004TMEM4LOAD26SM100_TMEM_LOAD_32dp32b32xENS4_13SM90_TMA_LOADENS15_INS16_ILi1ELi4ELi3EEES19_NSW_INS5_IJS1A_S1O_EEENS5_IJS1O_SC_EEEEEEENS4_39AutoVectorizingCopyWithAssumedAlignmentILi128EEENS4_14SM90_TMA_STOREES2A_S2C_S2C_EEEvvEEEEvNT_6ParamsE) ;  /* 0xffffff3c02807950 */ /* 0x000fea0003c3ffff */
        .weak           $__internal_1_$__cuda_sm10x_tcgen05_guardrail_trap_phase_invalid_during_alloc
        .type           $__internal_1_$__cuda_sm10x_tcgen05_guardrail_trap_phase_invalid_during_alloc,@function
        .size           $__internal_1_$__cuda_sm10x_tcgen05_guardrail_trap_phase_invalid_during_alloc,($__internal_2_$__cuda_sm10x_tcgen05_guardrail_trap_unallocated_columns_being_dealloced - $__internal_1_$__cuda_sm10x_tcgen05_guardrail_trap_phase_invalid_during_alloc)
$__internal_1_$__cuda_sm10x_tcgen05_guardrail_trap_phase_invalid_during_alloc:
[----:B------:R-:W-:Y:S05]  /*c200*/  BPT.TRAP 0x1 ;  /* 0x000000040000795c */ /* 0x000fea0000300000 */
[----:B------:R-:W-:-:S04]  /*c210*/  MOV R3, 0x0 ;  /* 0x0000000000037802 */ /* 0x000fc80000000f00 */
[----:B------:R-:W-:Y:S05]  /*c220*/  RET.REL.NODEC R2 `(_ZN7cutlass13device_kernelINS_4gemm6kernel13GemmUniversalIN4cute5tupleIJiiiiEEENS1_10collective13CollectiveMmaINS1_35MainloopSm100TmaUmmaWarpSpecializedILi26ELi2ELi4ENS5_IJNS4_1CILi2EEENSA_ILi1EEESC_EEEEENS5_IJNSA_ILi128EEESF_NSA_ILi64EEEEEENS_12float_e4m3_tENS5_IJlSC_lEEESI_SJ_NS4_8TiledMMAINS4_8MMA_AtomIJNS4_10MMA_TraitsINS4_25SM100_MMA_F8F6F4_2x1SM_SSEJSI_SI_fSF_SF_NS4_17integral_constantINS4_4UMMA5MajorELSQ_0EEESR_NSO_INSP_7ScaleInELSS_0EEEST_EEEEEENS4_6LayoutINS5_IJSC_SC_SC_EEENS5_IJNSA_ILi0EEESY_SY_EEEEENS5_IJNS4_10UnderscoreES11_S11_EEEEENS4_18SM100_TMA_2SM_LOADENS4_14ComposedLayoutINS4_7SwizzleILi2ELi4ELi3EEENS4_18smem_ptr_flag_bitsILi8EEENSW_INS5_IJNSA_ILi8EEESG_EEENS5_IJSG_SC_EEEEEEEvNS4_8identityES14_S1E_vS1F_EENS_8epilogue10collective18CollectiveEpilogueINS1H_23Sm100TmaWarpSpecializedILi2ELi2ELi32ELb0ELb0EEEJNS5_IJSG_SF_SG_EEENS5_IJNSW_ISG_SC_EENSW_INS5_IJNSA_ILi32EEESB_EEENS5_IJSC_SG_EEEEEEEESI_SJ_SI_SJ_NS1H_6fusion15FusionCallbacksIS1L_NS1T_13LinCombEltActINS1H_6thread7SigmoidESI_fSI_fLNS_15FloatRoundStyleE2EEES1M_S1S_JEEENS4_5SM1004TMEM4LOAD26SM100_TMEM_LOAD_32dp32b32xENS4_13SM90_TMA_LOADENS15_INS16_ILi1ELi4ELi3EEES19_NSW_INS5_IJS1A_S1O_EEENS5_IJS1O_SC_EEEEEEENS4_39AutoVectorizingCopyWithAssumedAlignmentILi128EEENS4_14SM90_TMA_STOREES2A_S2C_S2C_EEEvvEEEEvNT_6ParamsE) ;  /* 0xffffff3c02747950 */ /* 0x000fea0003c3ffff */
        .weak           $__internal_2_$__cuda_sm10x_tcgen05_guardrail_trap_unallocated_columns_being_dealloced
        .type           $__internal_2_$__cuda_sm10x_tcgen05_guardrail_trap_unallocated_columns_being_dealloced,@function
        .size           $__internal_2_$__cuda_sm10x_tcgen05_guardrail_trap_unallocated_columns_being_dealloced,($__internal_3_$__cuda_sm20_rcp_rn_f32_slowpath - $__internal_2_$__cuda_sm10x_tcgen05_guardrail_trap_unallocated_columns_being_dealloced)
$__internal_2_$__cuda_sm10x_tcgen05_guardrail_trap_unallocated_columns_being_dealloced:
[----:B------:R-:W-:Y:S05]  /*c230*/  BPT.TRAP 0x1 ;  /* 0x000000040000795c */ /* 0x000fea0000300000 */
[----:B------:R-:W-:-:S04]  /*c240*/  HFMA2 R3, -RZ, RZ, 0, 0 ;  /* 0x00000000ff037431 */ /* 0x000fc800000001ff */
[----:B------:R-:W-:Y:S05]  /*c250*/  RET.REL.NODEC R2 `(_ZN7cutlass13device_kernelINS_4gemm6kernel13GemmUniversalIN4cute5tupleIJiiiiEEENS1_10collective13CollectiveMmaINS1_35MainloopSm100TmaUmmaWarpSpecializedILi26ELi2ELi4ENS5_IJNS4_1CILi2EEENSA_ILi1EEESC_EEEEENS5_IJNSA_ILi128EEESF_NSA_ILi64EEEEEENS_12float_e4m3_tENS5_IJlSC_lEEESI_SJ_NS4_8TiledMMAINS4_8MMA_AtomIJNS4_10MMA_TraitsINS4_25SM100_MMA_F8F6F4_2x1SM_SSEJSI_SI_fSF_SF_NS4_17integral_constantINS4_4UMMA5MajorELSQ_0EEESR_NSO_INSP_7ScaleInELSS_0EEEST_EEEEEENS4_6LayoutINS5_IJSC_SC_SC_EEENS5_IJNSA_ILi0EEESY_SY_EEEEENS5_IJNS4_10UnderscoreES11_S11_EEEEENS4_18SM100_TMA_2SM_LOADENS4_14ComposedLayoutINS4_7SwizzleILi2ELi4ELi3EEENS4_18smem_ptr_flag_bitsILi8EEENSW_INS5_IJNSA_ILi8EEESG_EEENS5_IJSG_SC_EEEEEEEvNS4_8identityES14_S1E_vS1F_EENS_8epilogue10collective18CollectiveEpilogueINS1H_23Sm100TmaWarpSpecializedILi2ELi2ELi32ELb0ELb0EEEJNS5_IJSG_SF_SG_EEENS5_IJNSW_ISG_SC_EENSW_INS5_IJNSA_ILi32EEESB_EEENS5_IJSC_SG_EEEEEEEESI_SJ_SI_SJ_NS1H_6fusion15FusionCallbacksIS1L_NS1T_13LinCombEltActINS1H_6thread7SigmoidESI_fSI_fLNS_15FloatRoundStyleE2EEES1M_S1S_JEEENS4_5SM1004TMEM4LOAD26SM100_TMEM_LOAD_32dp32b32xENS4_13SM90_TMA_LOADENS15_INS16_ILi1ELi4ELi3EEES19_NSW_INS5_IJS1A_S1O_EEENS5_IJS1O_SC_EEEEEEENS4_39AutoVectorizingCopyWithAssumedAlignmentILi128EEENS4_14SM90_TMA_STOREES2A_S2C_S2C_EEEvvEEEEvNT_6ParamsE) ;  /* 0xffffff3c02687950 */ /* 0x000fea0003c3ffff */
        .weak           $__internal_3_$__cuda_sm20_rcp_rn_f32_slowpath
        .type           $__internal_3_$__cuda_sm20_rcp_rn_f32_slowpath,@function
        .size           $__internal_3_$__cuda_sm20_rcp_rn_f32_slowpath,(.L_x_331 - $__internal_3_$__cuda_sm20_rcp_rn_f32_slowpath)
$__internal_3_$__cuda_sm20_rcp_rn_f32_slowpath:
[----:B------:R-:W-:Y:S01]  /*c260*/  IMAD.SHL.U32 R54, R57, 0x2, RZ ;  /* 0x0000000239367824 */ /* 0x000fe200078e00ff */
[----:B------:R-:W-:Y:S04]  /*c270*/  BSSY.RECONVERGENT B0, `(.L_x_326) ;  /* 0x0000030000007945 */ /* 0x000fe80003800200 */
[----:B------:R-:W-:-:S04]  /*c280*/  SHF.R.U32.HI R54, RZ, 0x18, R54 ;  /* 0x00000018ff367819 */ /* 0x000fc80000011636 */
[----:B------:R-:W-:-:S13]  /*c290*/  ISETP.NE.U32.AND P0, PT, R54, RZ, PT ;  /* 0x000000ff3600720c */ /* 0x000fda0003f05070 */
[----:B------:R-:W-:Y:S05]  /*c2a0*/  @P0 BRA `(.L_x_327) ;  /* 0x0000000000280947 */ /* 0x000fea0003800000 */
[----:B------:R-:W-:-:S04]  /*c2b0*/  SHF.L.U32 R32, R57, 0x1, RZ ;  /* 0x0000000139207819 */ /* 0x000fc800000006ff */
[----:B------:R-:W-:-:S13]  /*c2c0*/  ISETP.NE.AND P0, PT, R32, RZ, PT ;  /* 0x000000ff2000720c */ /* 0x000fda0003f05270 */
[----:B------:R-:W-:Y:S01]  /*c2d0*/  @P0 FFMA R54, R57, 1.84467440737095516160e+19, RZ ;  /* 0x5f80000039360823 */ /* 0x000fe200000000ff */
[----:B------:R-:W-:Y:S08]  /*c2e0*/  @!P0 MUFU.RCP R55, R57 ;  /* 0x0000003900378308 */ /* 0x000ff00000001000 */
[----:B------:R-:W1:Y:S02]  /*c2f0*/  @P0 MUFU.RCP R32, R54 ;  /* 0x0000003600200308 */ /* 0x000e640000001000 */
[----:B-1----:R-:W-:-:S04]  /*c300*/  @P0 FFMA R54, R54, R32, -1 ;  /* 0xbf80000036360423 */ /* 0x002fc80000000020 */
[----:B------:R-:W-:-:S04]  /*c310*/  @P0 FADD.FTZ R54, -R54, -RZ ;  /* 0x800000ff36360221 */ /* 0x000fc80000010100 */
[----:B------:R-:W-:-:S04]  /*c320*/  @P0 FFMA R54, R32, R54, R32 ;  /* 0x0000003620360223 */ /* 0x000fc80000000020 */
[----:B------:R-:W-:Y:S01]  /*c330*/  @P0 FFMA R55, R54, 1.84467440737095516160e+19, RZ ;  /* 0x5f80000036370823 */ /* 0x000fe200000000ff */
[----:B------:R-:W-:Y:S05]  /*c340*/  BRA `(.L_x_328) ;  /* 0x0000000000887947 */ /* 0x000fea0003800000 */
.L_x_327:
[----:B------:R-:W-:-:S04]  /*c350*/  IADD3 R32, PT, PT, R54, -0xfd, RZ ;  /* 0xffffff0336207810 */ /* 0x000fc80007ffe0ff */
[----:B------:R-:W-:-:S13]  /*c360*/  ISETP.GT.U32.AND P0, PT, R32, 0x1, PT ;  /* 0x000000012000780c */ /* 0x000fda0003f04070 */
[----:B------:R-:W-:Y:S05]  /*c370*/  @P0 BRA `(.L_x_329) ;  /* 0x0000000000780947 */ /* 0x000fea0003800000 */
[----:B------:R-:W-:Y:S01]  /*c380*/  LOP3.LUT R55, R57, 0x7fffff, RZ, 0xc0, !PT ;  /* 0x007fffff39377812 */ /* 0x000fe200078ec0ff */
[----:B------:R-:W-:-:S03]  /*c390*/  VIADD R54, R54, 0xffffff04 ;  /* 0xffffff0436367836 */ /* 0x000fc60000000000 */
[----:B------:R-:W-:-:S04]  /*c3a0*/  LOP3.LUT R55, R55, 0x3f800000, RZ, 0xfc, !PT ;  /* 0x3f80000037377812 */ /* 0x000fc800078efcff */
[----:B------:R-:W1:Y:S02]  /*c3b0*/  MUFU.RCP R58, R55 ;  /* 0x00000037003a7308 */ /* 0x000e640000001000 */
[----:B-1----:R-:W-:-:S04]  /*c3c0*/  FFMA R55, R55, R58, -1 ;  /* 0xbf80000037377423 */ /* 0x002fc8000000003a */
[----:B------:R-:W-:-:S04]  /*c3d0*/  FADD.FTZ R55, -R55, -RZ ;  /* 0x800000ff37377221 */ /* 0x000fc80000010100 */
[CCC-:B------:R-:W-:Y:S01]  /*c3e0*/  FFMA.RM R59, R58.reuse, R55.reuse, R58.reuse ;  /* 0x000000373a3b7223 */ /* 0x1c0fe2000000403a */
[----:B------:R-:W-:-:S05]  /*c3f0*/  FFMA.RP R55, R58, R55, R58 ;  /* 0x000000373a377223 */ /* 0x000fca000000803a */
[C---:B------:R-:W-:Y:S01]  /*c400*/  FSETP.NEU.FTZ.AND P0, PT, R59.reuse, R55, PT ;  /* 0x000000373b00720b */ /* 0x040fe20003f1d000 */
[----:B------:R-:W-:Y:S01]  /*c410*/  IMAD.MOV.U32 R55, RZ, RZ, 0x3 ;  /* 0x00000003ff377424 */ /* 0x000fe200078e00ff */
[----:B------:R-:W-:Y:S02]  /*c420*/  LOP3.LUT R59, R59, 0x7fffff, RZ, 0xc0, !PT ;  /* 0x007fffff3b3b7812 */ /* 0x000fe400078ec0ff */
[----:B------:R-:W-:Y:S02]  /*c430*/  SEL R58, RZ, 0xffffffff, !P0 ;  /* 0xffffffffff3a7807 */ /* 0x000fe40004000000 */
[----:B------:R-:W-:Y:S02]  /*c440*/  SHF.L.U32 R55, R55, R32, RZ ;  /* 0x0000002037377219 */ /* 0x000fe400000006ff */
[----:B------:R-:W-:Y:S01]  /*c450*/  LOP3.LUT R59, R59, 0x800000, RZ, 0xfc, !PT ;  /* 0x008000003b3b7812 */ /* 0x000fe200078efcff */
[----:B------:R-:W-:-:S03]  /*c460*/  IMAD.MOV R58, RZ, RZ, -R58 ;  /* 0x000000ffff3a7224 */ /* 0x000fc600078e0a3a */
[----:B------:R-:W-:Y:S02]  /*c470*/  LOP3.LUT R55, R55, R59, RZ, 0xc0, !PT ;  /* 0x0000003b37377212 */ /* 0x000fe400078ec0ff */
[-C--:B------:R-:W-:Y:S02]  /*c480*/  LOP3.LUT P1, RZ, R58, R32.reuse, R59, 0xf8, !PT ;  /* 0x000000203aff7212 */ /* 0x080fe4000782f83b */
[----:B------:R-:W-:Y:S02]  /*c490*/  SHF.R.U32.HI R55, RZ, R32, R55 ;  /* 0x00000020ff377219 */ /* 0x000fe40000011637 */
[----:B------:R-:W-:Y:S02]  /*c4a0*/  SHF.R.U32.HI R54, RZ, R54, R59 ;  /* 0x00000036ff367219 */ /* 0x000fe4000001163b */
[C---:B------:R-:W-:Y:S02]  /*c4b0*/  LOP3.LUT P2, RZ, R55.reuse, 0x1, RZ, 0xc0, !PT ;  /* 0x0000000137ff7812 */ /* 0x040fe4000784c0ff */
[----:B------:R-:W-:-:S04]  /*c4c0*/  LOP3.LUT P0, RZ, R55, 0x2, RZ, 0xc0, !PT ;  /* 0x0000000237ff7812 */ /* 0x000fc8000780c0ff */
[----:B------:R-:W-:-:S04]  /*c4d0*/  PLOP3.LUT P0, PT, P2, P1, P0, 0xe0, 0x0 ;  /* 0x000000000000781c */ /* 0x000fc80001703c00 */
[----:B------:R-:W-:-:S05]  /*c4e0*/  SEL R32, RZ, 0x1, !P0 ;  /* 0x00000001ff207807 */ /* 0x000fca0004000000 */
[----:B------:R-:W-:-:S05]  /*c4f0*/  IMAD.MOV R32, RZ, RZ, -R32 ;  /* 0x000000ffff207224 */ /* 0x000fca00078e0a20 */
[----:B------:R-:W-:-:S13]  /*c500*/  ISETP.GE.AND P0, PT, R32, RZ, PT ;  /* 0x000000ff2000720c */ /* 0x000fda0003f06270 */
[----:B------:R-:W-:Y:S01]  /*c510*/  @!P0 VIADD R54, R54, 0x1 ;  /* 0x0000000136368836 */ /* 0x000fe20000000000 */
[----:B------:R-:W-:-:S13]  /*c520*/  LOP3.LUT P0, RZ, R57, 0x7fffff, RZ, 0xc0, !PT ;  /* 0x007fffff39ff7812 */ /* 0x000fda000780c0ff */
[----:B------:R-:W-:-:S05]  /*c530*/  @!P0 IMAD.SHL.U32 R54, R54, 0x2, RZ ;  /* 0x0000000236368824 */ /* 0x000fca00078e00ff */
[----:B------:R-:W-:Y:S01]  /*c540*/  LOP3.LUT R55, R54, 0x80000000, R57, 0xf8, !PT ;  /* 0x8000000036377812 */ /* 0x000fe200078ef839 */
[----:B------:R-:W-:Y:S05]  /*c550*/  BRA `(.L_x_328) ;  /* 0x0000000000047947 */ /* 0x000fea0003800000 */
.L_x_329:
[----:B------:R1:W2:Y:S02]  /*c560*/  MUFU.RCP R55, R57 ;  /* 0x0000003900377308 */ /* 0x0002a40000001000 */
.L_x_328:
[----:B------:R-:W-:Y:S05]  /*c570*/  BSYNC.RECONVERGENT B0 ;  /* 0x0000000000007941 */ /* 0x000fea0003800200 */
.L_x_326:
[----:B-1----:R-:W-:Y:S01]  /*c580*/  HFMA2 R57, -RZ, RZ, 0, 0 ;  /* 0x00000000ff397431 */ /* 0x002fe200000001ff */
[----:B--2---:R-:W-:-:S03]  /*c590*/  MOV R32, R55 ;  /* 0x0000003700207202 */ /* 0x004fc60000000f00 */
[----:B------:R-:W-:Y:S05]  /*c5a0*/  RET.REL.NODEC R56 `(_ZN7cutlass13device_kernelINS_4gemm6kernel13GemmUniversalIN4cute5tupleIJiiiiEEENS1_10collective13CollectiveMmaINS1_35MainloopSm100TmaUmmaWarpSpecializedILi26ELi2ELi4ENS5_IJNS4_1CILi2EEENSA_ILi1EEESC_EEEEENS5_IJNSA_ILi128EEESF_NSA_ILi64EEEEEENS_12float_e4m3_tENS5_IJlSC_lEEESI_SJ_NS4_8TiledMMAINS4_8MMA_AtomIJNS4_10MMA_TraitsINS4_25SM100_MMA_F8F6F4_2x1SM_SSEJSI_SI_fSF_SF_NS4_17integral_constantINS4_4UMMA5MajorELSQ_0EEESR_NSO_INSP_7ScaleInELSS_0EEEST_EEEEEENS4_6LayoutINS5_IJSC_SC_SC_EEENS5_IJNSA_ILi0EEESY_SY_EEEEENS5_IJNS4_10UnderscoreES11_S11_EEEEENS4_18SM100_TMA_2SM_LOADENS4_14ComposedLayoutINS4_7SwizzleILi2ELi4ELi3EEENS4_18smem_ptr_flag_bitsILi8EEENSW_INS5_IJNSA_ILi8EEESG_EEENS5_IJSG_SC_EEEEEEEvNS4_8identityES14_S1E_vS1F_EENS_8epilogue10collective18CollectiveEpilogueINS1H_23Sm100TmaWarpSpecializedILi2ELi2ELi32ELb0ELb0EEEJNS5_IJSG_SF_SG_EEENS5_IJNSW_ISG_SC_EENSW_INS5_IJNSA_ILi32EEESB_EEENS5_IJSC_SG_EEEEEEEESI_SJ_SI_SJ_NS1H_6fusion15FusionCallbacksIS1L_NS1T_13LinCombEltActINS1H_6thread7SigmoidESI_fSI_fLNS_15FloatRoundStyleE2EEES1M_S1S_JEEENS4_5SM1004TMEM4LOAD26SM100_TMEM_LOAD_32dp32b32xENS4_13SM90_TMA_LOADENS15_INS16_ILi1ELi4ELi3EEES19_NSW_INS5_IJS1A_S1O_EEENS5_IJS1O_SC_EEEEEEENS4_39AutoVectorizingCopyWithAssumedAlignmentILi128EEENS4_14SM90_TMA_STOREES2A_S2C_S2C_EEEvvEEEEvNT_6ParamsE) ;  /* 0xffffff3838947950 */ /* 0x000fea0003c3ffff */
.L_x_330:
[----:B------:R-:W-:-:S00]  /*c5b0*/  BRA `(.L_x_330) ;  /* 0xfffffffc00fc7947 */ /* 0x000fc0000383ffff */
[----:B------:R-:W-:-:S00]  /*c5c0*/  NOP ;  /* 0x0000000000007918 */ /* 0x000fc00000000000 */
        /* <DEDUP_REMOVED lines=11> */
.L_x_331:


//--------------------- .nv.global.init           --------------------------
	.section	.nv.global.init,"aw",@progbits
.nv.global.init:
	.type		$str$27,@object
	.size		$str$27,($str$28 - $str$27)
$str$27:
        /*0000*/ 	.byte	0x28, 0x61, 0x64, 0x64, 0x72, 0x65, 0x73, 0x73, 0x20, 0x26, 0x20, 0x6d, 0x61, 0x73, 0x6b, 0x29
        /*0010*/ 	.byte	0x20, 0x3d, 0x3d, 0x20, 0x30, 0x00
	.type		$str$28,@object
	.size		$str$28,($str$26 - $str$28)
$str$28:
        /*0016*/ 	.byte	0x2f, 0x74, 0x6d, 0x70, 0x2f, 0x63, 0x75, 0x74, 0x6c, 0x61, 0x73, 0x73, 0x5f, 0x73, 0x77, 0x65
        /*0026*/ 	.byte	0x65, 0x70, 0x5f, 0x73, 0x72, 0x63, 0x2f, 0x69, 0x6e, 0x63, 0x6c, 0x75, 0x64, 0x65, 0x2f, 0x63
        /*0036*/ 	.byte	0x75, 0x74, 0x65, 0x2f, 0x70, 0x6f, 0x69, 0x6e, 0x74, 0x65, 0x72, 0x5f, 0x66, 0x6c, 0x61, 0x67
        /*0046*/ 	.byte	0x67, 0x65, 0x64, 0x2e, 0x68, 0x70, 0x70, 0x00
	.type		$str$26,@object
	.size		$str$26,($str$25 - $str$26)
$str$26:
        /*004e*/ 	.byte	0x2f, 0x74, 0x6d, 0x70, 0x2f, 0x63, 0x75, 0x74, 0x6c, 0x61, 0x73, 0x73, 0x5f, 0x73, 0x77, 0x65
        /*005e*/ 	.byte	0x65, 0x70, 0x5f, 0x73, 0x72, 0x63, 0x2f, 0x69, 0x6e, 0x63, 0x6c, 0x75, 0x64, 0x65, 0x2f, 0x63
        /*006e*/ 	.byte	0x75, 0x74, 0x65, 0x2f, 0x61, 0x74, 0x6f, 0x6d, 0x2f, 0x63, 0x6f, 0x70, 0x79, 0x5f, 0x74, 0x72
        /*007e*/ 	.byte	0x61, 0x69, 0x74, 0x73, 0x5f, 0x73, 0x6d, 0x31, 0x30, 0x30, 0x2e, 0x68, 0x70, 0x70, 0x00
	.type		$str$25,@object
	.size		$str$25,(__unnamed_1 - $str$25)
$str$25:
        /*008d*/ 	.byte	0x28, 0x28, 0x75, 0x69, 0x6e, 0x74, 0x33, 0x32, 0x5f, 0x74, 0x28, 0x74, 0x68, 0x72, 0x65, 0x61
        /*009d*/ 	.byte	0x64, 0x49, 0x64, 0x78, 0x2e, 0x78, 0x29, 0x20, 0x2f, 0x20, 0x33, 0x32, 0x29, 0x20, 0x25, 0x20
        /*00ad*/ 	.byte	0x34, 0x29, 0x20, 0x3d, 0x3d, 0x20, 0x28, 0x28, 0x28, 0x74, 0x6d, 0x65, 0x6d, 0x5f, 0x61, 0x64
        /*00bd*/ 	.byte	0x64, 0x72, 0x20, 0x3e, 0x3e, 0x20, 0x31, 0x36, 0x29, 0x20, 0x2f, 0x20, 0x33, 0x32, 0x29, 0x20
        /*00cd*/ 	.byte	0x25, 0x20, 0x34, 0x29, 0x00
	.type		__unnamed_1,@object
	.size		__unnamed_1,(__unnamed_2 - __unnamed_1)
__unnamed_1:
        /*00d2*/ 	.byte	0x61, 0x75, 0x74, 0x6f, 0x20, 0x63, 0x75, 0x74, 0x65, 0x3a, 0x3a, 0x61, 0x73, 0x5f, 0x70, 0x6f
        /* <DEDUP_REMOVED lines=24> */
        /*0262*/ 	.byte	0x3a, 0x3a, 0x43, 0x3c, 0x34, 0x30, 0x39, 0x36, 0x3e, 0x3e, 0x3e, 0x3e, 0x5d, 0x00
	.type		__unnamed_2,@object
	.size		__unnamed_2,(.L_2 - __unnamed_2)
__unnamed_2:
        /* <DEDUP_REMOVED lines=40> */
        /*04f0*/ 	.byte	0x74, 0x65, 0x3a, 0x3a, 0x43, 0x3c, 0x30, 0x3e, 0x3e, 0x3e, 0x3e, 0x5d, 0x00
.L_2:


//--------------------- .nv.shared._ZN7cutlass13device_kernelINS_4gemm6kernel13GemmUniversalIN4cute5tupleIJiiiiEEENS1_10collective13CollectiveMmaINS1_35MainloopSm100TmaUmmaWarpSpecializedILi26ELi2ELi4ENS5_IJNS4_1CILi2EEENSA_ILi1EEESC_EEEEENS5_IJNSA_ILi128EEESF_NSA_ILi64EEEEEENS_12float_e4m3_tENS5_IJlSC_lEEESI_SJ_NS4_8TiledMMAINS4_8MMA_AtomIJNS4_10MMA_TraitsINS4_25SM100_MMA_F8F6F4_2x1SM_SSEJSI_SI_fSF_SF_NS4_17integral_constantINS4_4UMMA5MajorELSQ_0EEESR_NSO_INSP_7ScaleInELSS_0EEEST_EEEEEENS4_6LayoutINS5_IJSC_SC_SC_EEENS5_IJNSA_ILi0EEESY_SY_EEEEENS5_IJNS4_10UnderscoreES11_S11_EEEEENS4_18SM100_TMA_2SM_LOADENS4_14ComposedLayoutINS4_7SwizzleILi2ELi4ELi3EEENS4_18smem_ptr_flag_bitsILi8EEENSW_INS5_IJNSA_ILi8EEESG_EEENS5_IJSG_SC_EEEEEEEvNS4_8identityES14_S1E_vS1F_EENS_8epilogue10collective18CollectiveEpilogueINS1H_23Sm100TmaWarpSpecializedILi2ELi2ELi32ELb0ELb0EEEJNS5_IJSG_SF_SG_EEENS5_IJNSW_ISG_SC_EENSW_INS5_IJNSA_ILi32EEESB_EEENS5_IJSC_SG_EEEEEEEESI_SJ_SI_SJ_NS1H_6fusion15FusionCallbacksIS1L_NS1T_13LinCombEltActINS1H_6thread7SigmoidESI_fSI_fLNS_15FloatRoundStyleE2EEES1M_S1S_JEEENS4_5SM1004TMEM4LOAD26SM100_TMEM_LOAD_32dp32b32xENS4_13SM90_TMA_LOADENS15_INS16_ILi1ELi4ELi3EEES19_NSW_INS5_IJS1A_S1O_EEENS5_IJS1O_SC_EEEEEEENS4_39AutoVectorizingCopyWithAssumedAlignmentILi128EEENS4_14SM90_TMA_STOREES2A_S2C_S2C_EEEvvEEEEvNT_6ParamsE --------------------------
	.section	.nv.shared._ZN7cutlass13device_kernelINS_4gemm6kernel13GemmUniversalIN4cute5tupleIJiiiiEEENS1_10collective13CollectiveMmaINS1_35MainloopSm100TmaUmmaWarpSpecializedILi26ELi2ELi4ENS5_IJNS4_1CILi2EEENSA_ILi1EEESC_EEEEENS5_IJNSA_ILi128EEESF_NSA_ILi64EEEEEENS_12float_e4m3_tENS5_IJlSC_lEEESI_SJ_NS4_8TiledMMAINS4_8MMA_AtomIJNS4_10MMA_TraitsINS4_25SM100_MMA_F8F6F4_2x1SM_SSEJSI_SI_fSF_SF_NS4_17integral_constantINS4_4UMMA5MajorELSQ_0EEESR_NSO_INSP_7ScaleInELSS_0EEEST_EEEEEENS4_6LayoutINS5_IJSC_SC_SC_EEENS5_IJNSA_ILi0EEESY_SY_EEEEENS5_IJNS4_10UnderscoreES11_S11_EEEEENS4_18SM100_TMA_2SM_LOADENS4_14ComposedLayoutINS4_7SwizzleILi2ELi4ELi3EEENS4_18smem_ptr_flag_bitsILi8EEENSW_INS5_IJNSA_ILi8EEESG_EEENS5_IJSG_SC_EEEEEEEvNS4_8identityES14_S1E_vS1F_EENS_8epilogue10collective18CollectiveEpilogueINS1H_23Sm100TmaWarpSpecializedILi2ELi2ELi32ELb0ELb0EEEJNS5_IJSG_SF_SG_EEENS5_IJNSW_ISG_SC_EENSW_INS5_IJNSA_ILi32EEESB_EEENS5_IJSC_SG_EEEEEEEESI_SJ_SI_SJ_NS1H_6fusion15FusionCallbacksIS1L_NS1T_13LinCombEltActINS1H_6thread7SigmoidESI_fSI_fLNS_15FloatRoundStyleE2EEES1M_S1S_JEEENS4_5SM1004TMEM4LOAD26SM100_TMEM_LOAD_32dp32b32xENS4_13SM90_TMA_LOADENS15_INS16_ILi1ELi4ELi3EEES19_NSW_INS5_IJS1A_S1O_EEENS5_IJS1O_SC_EEEEEEENS4_39AutoVectorizingCopyWithAssumedAlignmentILi128EEENS4_14SM90_TMA_STOREES2A_S2C_S2C_EEEvvEEEEvNT_6ParamsE,"aw",@nobits
	.sectionflags	@""
	.align	16
	.zero		1024


//--------------------- .nv.shared.reserved.0     --------------------------
	.section	.nv.shared.reserved.0,"aw",@nobits
	.weak		__nv_reservedSMEM_offset_0_alias
	.size		__nv_reservedSMEM_offset_0_alias, 0, 64
	.other		__nv_reservedSMEM_offset_0_alias,@"STO_CUDA_RESERVED_SHARED STV_DEFAULT"
__nv_reservedSMEM_offset_0_alias:
	.zero		0
.nv.shared.reserved.0:
	.zero		64
	.weak		__nv_reservedSMEM_tcgen05_partition
	.type		__nv_reservedSMEM_tcgen05_partition,@object
	.size		__nv_reservedSMEM_tcgen05_partition,(.L_0 - __nv_reservedSMEM_tcgen05_partition)
__nv_reservedSMEM_tcgen05_partition:
	.zero		32
.L_0:


//--------------------- .nv.global                --------------------------
	.section	.nv.global,"aw",@nobits
.nv.global:
	.type		_ZN39_INTERNAL_cf6f5933_4_k_cu_b44efe92_29744cute1_E,@object
	.size		_ZN39_INTERNAL_cf6f5933_4_k_cu_b44efe92_29744cute1_E,(_ZN39_INTERNAL_cf6f5933_4_k_cu_b44efe92_29744cuda3std3__45__cpo6cbeginE - _ZN39_INTERNAL_cf6f5933_4_k_cu_b44efe92_29744cute1_E)
_ZN39_INTERNAL_cf6f5933_4_k_cu_b44efe92_29744cute1_E:
	.zero		1
	.type		_ZN39_INTERNAL_cf6f5933_4_k_cu_b44efe92_29744cuda3std3__45__cpo6cbeginE,@object
	.size		_ZN39_INTERNAL_cf6f5933_4_k_cu_b44efe92_29744cuda3std3__45__cpo6cbeginE,(_ZN39_INTERNAL_cf6f5933_4_k_cu_b44efe92_29744cuda3std3__48in_placeE - _ZN39_INTERNAL_cf6f5933_4_k_cu_b44efe92_29744cuda3std3__45__cpo6cbeginE)
_ZN39_INTERNAL_cf6f5933_4_k_cu_b44efe92_29744cuda3std3__45__cpo6cbeginE:
	.zero		1
	.type		_ZN39_INTERNAL_cf6f5933_4_k_cu_b44efe92_29744cuda3std3__48in_placeE,@object
	.size		_ZN39_INTERNAL_cf6f5933_4_k_cu_b44efe92_29744cuda3std3__48in_placeE,(_ZN39_INTERNAL_cf6f5933_4_k_cu_b44efe92_29744cuda3std6ranges3__45__cpo9iter_moveE - _ZN39_INTERNAL_cf6f5933_4_k_cu_b44efe92_29744cuda3std3__48in_placeE)
_ZN39_INTERNAL_cf6f5933_4_k_cu_b44efe92_29744cuda3std3__48in_placeE:
	.zero		1
	.type		_ZN39_INTERNAL_cf6f5933_4_k_cu_b44efe92_29744cuda3std6ranges3__45__cpo9iter_moveE,@object
	.size		_ZN39_INTERNAL_cf6f5933_4_k_cu_b44efe92_29744cuda3std6ranges3__45__cpo9iter_moveE,(_ZN39_INTERNAL_cf6f5933_4_k_cu_b44efe92_29744cuda3std3__45__cpo5beginE - _ZN39_INTERNAL_cf6f5933_4_k_cu_b44efe92_29744cuda3std6ranges3__45__cpo9iter_moveE)
_ZN39_INTERNAL_cf6f5933_4_k_cu_b44efe92_29744cuda3std6ranges3__45__cpo9iter_moveE:
	.zero		1
	.type		_ZN39_INTERNAL_cf6f5933_4_k_cu_b44efe92_29744cuda3std3__45__cpo5beginE,@object
	.size		_ZN39_INTERNAL_cf6f5933_4_k_cu_b44efe92_29744cuda3std3__45__cpo5beginE,(_ZN39_INTERNAL_cf6f5933_4_k_cu_b44efe92_29744cuda3std3__441_GLOBAL__N__cf6f5933_4_k_cu_b44efe92_29746ignoreE - _ZN39_INTERNAL_cf6f5933_4_k_cu_b44efe92_29744cuda3std3__45__cpo5beginE)
_ZN39_INTERNAL_cf6f5933_4_k_cu_b44efe92_29744cuda3std3__45__cpo5beginE:
	.zero		1
	.type		_ZN39_INTERNAL_cf6f5933_4_k_cu_b44efe92_29744cuda3std3__441_GLOBAL__N__cf6f5933_4_k_cu_b44efe92_29746ignoreE,@object
	.size		_ZN39_INTERNAL_cf6f5933_4_k_cu_b44efe92_29744cuda3std3__441_GLOBAL__N__cf6f5933_4_k_cu_b44efe92_29746ignoreE,(_ZN39_INTERNAL_cf6f5933_4_k_cu_b44efe92_29744cute7productE - _ZN39_INTERNAL_cf6f5933_4_k_cu_b44efe92_29744cuda3std3__441_GLOBAL__N__cf6f5933_4_k_cu_b44efe92_29746ignoreE)
_ZN39_INTERNAL_cf6f5933_4_k_cu_b44efe92_29744cuda3std3__441_GLOBAL__N__cf6f5933_4_k_cu_b44efe92_29746ignoreE:
	.zero		1
	.type		_ZN39_INTERNAL_cf6f5933_4_k_cu_b44efe92_29744cute7productE,@object
	.size		_ZN39_INTERNAL_cf6f5933_4_k_cu_b44efe92_29744cute7productE,(_ZN39_INTERNAL_cf6f5933_4_k_cu_b44efe92_29744cuda3std3__45__cpo3endE - _ZN39_INTERNAL_cf6f5933_4_k_cu_b44efe92_29744cute7productE)
_ZN39_INTERNAL_cf6f5933_4_k_cu_b44efe92_29744cute7productE:
	.zero		1
	.type		_ZN39_INTERNAL_cf6f5933_4_k_cu_b44efe92_29744cuda3std3__45__cpo3endE,@object
	.size		_ZN39_INTERNAL_cf6f5933_4_k_cu_b44efe92_29744cuda3std3__45__cpo3endE,(_ZN39_INTERNAL_cf6f5933_4_k_cu_b44efe92_29744cuda3std3__419piecewise_constructE - _ZN39_INTERNAL_cf6f5933_4_k_cu_b44efe92_29744cuda3std3__45__cpo3endE)
_ZN39_INTERNAL_cf6f5933_4_k_cu_b44efe92_29744cuda3std3__45__cpo3endE:
	.zero		1
	.type		_ZN39_INTERNAL_cf6f5933_4_k_cu_b44efe92_29744cuda3std3__419piecewise_constructE,@object
	.size		_ZN39_INTERNAL_cf6f5933_4_k_cu_b44efe92_29744cuda3std3__419piecewise_constructE,(_ZN39_INTERNAL_cf6f5933_4_k_cu_b44efe92_29744cuda3std3__45__cpo4cendE - _ZN39_INTERNAL_cf6f5933_4_k_cu_b44efe92_29744cuda3std3__419piecewise_constructE)
_ZN39_INTERNAL_cf6f5933_4_k_cu_b44efe92_29744cuda3std3__419piecewise_constructE:
	.zero		1
	.type		_ZN39_INTERNAL_cf6f5933_4_k_cu_b44efe92_29744cuda3std3__45__cpo4cendE,@object
	.size		_ZN39_INTERNAL_cf6f5933_4_k_cu_b44efe92_29744cuda3std3__45__cpo4cendE,(_ZN39_INTERNAL_cf6f5933_4_k_cu_b44efe92_29744cuda3std6ranges3__45__cpo4swapE - _ZN39_INTERNAL_cf6f5933_4_k_cu_b44efe92_29744cuda3std3__45__cpo4cendE)
_ZN39_INTERNAL_cf6f5933_4_k_cu_b44efe92_29744cuda3std3__45__cpo4cendE:
	.zero		1
	.type		_ZN39_INTERNAL_cf6f5933_4_k_cu_b44efe92_29744cuda3std6ranges3__45__cpo4swapE,@object
	.size		_ZN39_INTERNAL_cf6f5933_4_k_cu_b44efe92_29744cuda3std6ranges3__45__cpo4swapE,(.L_10 - _ZN39_INTERNAL_cf6f5933_4_k_cu_b44efe92_29744cuda3std6ranges3__45__cpo4swapE)
_ZN39_INTERNAL_cf6f5933_4_k_cu_b44efe92_29744cuda3std6ranges3__45__cpo4swapE:
	.zero		1
.L_10:


//--------------------- .nv.constant0._ZN7cutlass13device_kernelINS_4gemm6kernel13GemmUniversalIN4cute5tupleIJiiiiEEENS1_10collective13CollectiveMmaINS1_35MainloopSm100TmaUmmaWarpSpecializedILi26ELi2ELi4ENS5_IJNS4_1CILi2EEENSA_ILi1EEESC_EEEEENS5_IJNSA_ILi128EEESF_NSA_ILi64EEEEEENS_12float_e4m3_tENS5_IJlSC_lEEESI_SJ_NS4_8TiledMMAINS4_8MMA_AtomIJNS4_10MMA_TraitsINS4_25SM100_MMA_F8F6F4_2x1SM_SSEJSI_SI_fSF_SF_NS4_17integral_constantINS4_4UMMA5MajorELSQ_0EEESR_NSO_INSP_7ScaleInELSS_0EEEST_EEEEEENS4_6LayoutINS5_IJSC_SC_SC_EEENS5_IJNSA_ILi0EEESY_SY_EEEEENS5_IJNS4_10UnderscoreES11_S11_EEEEENS4_18SM100_TMA_2SM_LOADENS4_14ComposedLayoutINS4_7SwizzleILi2ELi4ELi3EEENS4_18smem_ptr_flag_bitsILi8EEENSW_INS5_IJNSA_ILi8EEESG_EEENS5_IJSG_SC_EEEEEEEvNS4_8identityES14_S1E_vS1F_EENS_8epilogue10collective18CollectiveEpilogueINS1H_23Sm100TmaWarpSpecializedILi2ELi2ELi32ELb0ELb0EEEJNS5_IJSG_SF_SG_EEENS5_IJNSW_ISG_SC_EENSW_INS5_IJNSA_ILi32EEESB_EEENS5_IJSC_SG_EEEEEEEESI_SJ_SI_SJ_NS1H_6fusion15FusionCallbacksIS1L_NS1T_13LinCombEltActINS1H_6thread7SigmoidESI_fSI_fLNS_15FloatRoundStyleE2EEES1M_S1S_JEEENS4_5SM1004TMEM4LOAD26SM100_TMEM_LOAD_32dp32b32xENS4_13SM90_TMA_LOADENS15_INS16_ILi1ELi4ELi3EEES19_NSW_INS5_IJS1A_S1O_EEENS5_IJS1O_SC_EEEEEEENS4_39AutoVectorizingCopyWithAssumedAlignmentILi128EEENS4_14SM90_TMA_STOREES2A_S2C_S2C_EEEvvEEEEvNT_6ParamsE --------------------------
	.section	.nv.constant0._ZN7cutlass13device_kernelINS_4gemm6kernel13GemmUniversalIN4cute5tupleIJiiiiEEENS1_10collective13CollectiveMmaINS1_35MainloopSm100TmaUmmaWarpSpecializedILi26ELi2ELi4ENS5_IJNS4_1CILi2EEENSA_ILi1EEESC_EEEEENS5_IJNSA_ILi128EEESF_NSA_ILi64EEEEEENS_12float_e4m3_tENS5_IJlSC_lEEESI_SJ_NS4_8TiledMMAINS4_8MMA_AtomIJNS4_10MMA_TraitsINS4_25SM100_MMA_F8F6F4_2x1SM_SSEJSI_SI_fSF_SF_NS4_17integral_constantINS4_4UMMA5MajorELSQ_0EEESR_NSO_INSP_7ScaleInELSS_0EEEST_EEEEEENS4_6LayoutINS5_IJSC_SC_SC_EEENS5_IJNSA_ILi0EEESY_SY_EEEEENS5_IJNS4_10UnderscoreES11_S11_EEEEENS4_18SM100_TMA_2SM_LOADENS4_14ComposedLayoutINS4_7SwizzleILi2ELi4ELi3EEENS4_18smem_ptr_flag_bitsILi8EEENSW_INS5_IJNSA_ILi8EEESG_EEENS5_IJSG_SC_EEEEEEEvNS4_8identityES14_S1E_vS1F_EENS_8epilogue10collective18CollectiveEpilogueINS1H_23Sm100TmaWarpSpecializedILi2ELi2ELi32ELb0ELb0EEEJNS5_IJSG_SF_SG_EEENS5_IJNSW_ISG_SC_EENSW_INS5_IJNSA_ILi32EEESB_EEENS5_IJSC_SG_EEEEEEEESI_SJ_SI_SJ_NS1H_6fusion15FusionCallbacksIS1L_NS1T_13LinCombEltActINS1H_6thread7SigmoidESI_fSI_fLNS_15FloatRoundStyleE2EEES1M_S1S_JEEENS4_5SM1004TMEM4LOAD26SM100_TMEM_LOAD_32dp32b32xENS4_13SM90_TMA_LOADENS15_INS16_ILi1ELi4ELi3EEES19_NSW_INS5_IJS1A_S1O_EEENS5_IJS1O_SC_EEEEEEENS4_39AutoVectorizingCopyWithAssumedAlignmentILi128EEENS4_14SM90_TMA_STOREES2A_S2C_S2C_EEEvvEEEEvNT_6ParamsE,"a",@progbits
	.sectionflags	@""
	.align	4
.nv.constant0._ZN7cutlass13device_kernelINS_4gemm6kernel13GemmUniversalIN4cute5tupleIJiiiiEEENS1_10collective13CollectiveMmaINS1_35MainloopSm100TmaUmmaWarpSpecializedILi26ELi2ELi4ENS5_IJNS4_1CILi2EEENSA_ILi1EEESC_EEEEENS5_IJNSA_ILi128EEESF_NSA_ILi64EEEEEENS_12float_e4m3_tENS5_IJlSC_lEEESI_SJ_NS4_8TiledMMAINS4_8MMA_AtomIJNS4_10MMA_TraitsINS4_25SM100_MMA_F8F6F4_2x1SM_SSEJSI_SI_fSF_SF_NS4_17integral_constantINS4_4UMMA5MajorELSQ_0EEESR_NSO_INSP_7ScaleInELSS_0EEEST_EEEEEENS4_6LayoutINS5_IJSC_SC_SC_EEENS5_IJNSA_ILi0EEESY_SY_EEEEENS5_IJNS4_10UnderscoreES11_S11_EEEEENS4_18SM100_TMA_2SM_LOADENS4_14ComposedLayoutINS4_7SwizzleILi2ELi4ELi3EEENS4_18smem_ptr_flag_bitsILi8EEENSW_INS5_IJNSA_ILi8EEESG_EEENS5_IJSG_SC_EEEEEEEvNS4_8identityES14_S1E_vS1F_EENS_8epilogue10collective18CollectiveEpilogueINS1H_23Sm100TmaWarpSpecializedILi2ELi2ELi32ELb0ELb0EEEJNS5_IJSG_SF_SG_EEENS5_IJNSW_ISG_SC_EENSW_INS5_IJNSA_ILi32EEESB_EEENS5_IJSC_SG_EEEEEEEESI_SJ_SI_SJ_NS1H_6fusion15FusionCallbacksIS1L_NS1T_13LinCombEltActINS1H_6thread7SigmoidESI_fSI_fLNS_15FloatRoundStyleE2EEES1M_S1S_JEEENS4_5SM1004TMEM4LOAD26SM100_TMEM_LOAD_32dp32b32xENS4_13SM90_TMA_LOADENS15_INS16_ILi1ELi4ELi3EEES19_NSW_INS5_IJS1A_S1O_EEENS5_IJS1O_SC_EEEEEEENS4_39AutoVectorizingCopyWithAssumedAlignmentILi128EEENS4_14SM90_TMA_STOREES2A_S2C_S2C_EEEvvEEEEvNT_6ParamsE:
	.zero		2944


//--------------------- SYMBOLS --------------------------

	.type		.nv.reservedSmem.offset0,@object
	.size		.nv.reservedSmem.offset0,0x4
	.type		.nv.reservedSmem.cap,@object
	.size		.nv.reservedSmem.cap,0x4
	.type		__assertfail,@function
